	.target	sm_90a

	.elftype	@"ET_EXEC"


//--------------------- .note.nv.tkinfo           --------------------------
	.section	.note.nv.tkinfo,"",@"SHT_NOTE"
	.sectionflags	@"SHF_NOTE_NV_TKINFO"
	.tkinfo
        /*0018*/ 	.word	0x00000002
        /*0030*/ 	.string	""
        /*0030*/ 	.string	"ptxas"
        /*0030*/ 	.string	"Cuda compilation tools, release 13.0, V13.0.88"
        /*0030*/ 	.string	"Build cuda_13.0.r13.0/compiler.36424714_0"
        /*0030*/ 	.string	"-arch sm_90a -m 64 "



//--------------------- .note.nv.cuinfo           --------------------------
	.section	.note.nv.cuinfo,"",@"SHT_NOTE"
	.sectionflags	@"SHF_NOTE_NV_CUINFO"
        /*0018*/ 	.short	0x0002
        /*001a*/ 	.short	0x005a
        /*001c*/ 	.short	0x0082
	.zero		2


//--------------------- .nv.info                  --------------------------
	.section	.nv.info,"",@"SHT_CUDA_INFO"
	.align	4


	//----- nvinfo : EIATTR_REGCOUNT
	.align		4
        /*0000*/ 	.byte	0x04, 0x2f
        /*0002*/ 	.short	(.L_12 - .L_11)
	.align		4
.L_11:
        /*0004*/ 	.word	index@(_ZN7cutlass13device_kernelINS_4gemm6kernel13GemmUniversalIN4cute5tupleIJiiiiEEENS1_10collective13CollectiveMmaINS1_40MainloopSm90TmaGmmaWarpSpecializedSparseILi5ENS5_IJNS4_1CILi1EEENSA_ILi2EEESB_EEENS1_35KernelTmaWarpSpecializedCooperativeEEENS5_IJNSA_ILi128EEENSA_ILi256EEENSA_ILi64EEEEEENS_6half_tENS5_IJNS4_6LayoutINS5_IJiNS5_IJSC_iEEEiEEENS5_IJlNS5_IJSB_SC_EEElEEEEENSL_INS5_IJNS5_IJNS5_IJNSA_ILi8EEESC_NSA_ILi4EEEEEEiEEENS5_IJNS5_IJNSA_ILi16EEESC_SC_EEEiEEEiEEENS5_IJNS5_IJNS5_IJSI_SV_NSA_ILi1024EEEEEENSA_ILi4096EEEEEENS5_IJNS5_IJSB_NSA_ILi512EEENSA_ILi32EEEEEElEEElEEEEEEEESK_NS5_IJlSB_lEEENS4_8TiledMMAINS4_8MMA_AtomIJNS4_4SM904GMMA6SPARSE27GMMA_64x256x32_F32F16F16_SSILNS1E_5MajorE0ELS1H_0ELNS1E_7ScaleInE1ELS1I_1ELNS1E_9SparseSelE0EEEEEENSL_INS5_IJSC_SB_SB_EEENS5_IJSB_NSA_ILi0EEES1N_EEEEENS5_IJNS4_10UnderscoreES1Q_S1Q_EEEEENS4_23SM90_TMA_LOAD_MULTICASTENS4_14ComposedLayoutINS4_7SwizzleILi2ELi4ELi3EEENS4_25smem_sparse_ptr_flag_bitsILi2ELi16EEENSL_INS5_IJNS5_IJSB_SR_EEENS5_IJSC_S14_EEEEEENS5_IJNS5_IJS1N_SI_EEESO_EEEEEEEvNS4_8identityENS4_13SM90_TMA_LOADENS1U_INS1V_ILi3ELi4ELi3EEENS4_18smem_ptr_flag_bitsILi16EEENSL_INS5_IJSR_SI_EEENS5_IJSI_SB_EEEEEEEvS26_EENS_8epilogue10collective6detail29Sm90TmaWarpSpecializedAdapterINS2H_15DefaultEpilogueIfNS5_IJSB_llEEES2L_NS2G_6thread17LinearCombinationIfLi1EffLNS2M_9ScaleType4KindE0ELNS_15FloatRoundStyleE2EfEENS1_15EpilogueDefaultEEEEEvvEEEEvNT_6ParamsE)
        /*0008*/ 	.word	0x000000a8


	//----- nvinfo : EIATTR_FRAME_SIZE
	.align		4
.L_12:
        /*000c*/ 	.byte	0x04, 0x11
        /*000e*/ 	.short	(.L_14 - .L_13)
	.align		4
.L_13:
        /*0010*/ 	.word	index@(_ZN7cutlass13device_kernelINS_4gemm6kernel13GemmUniversalIN4cute5tupleIJiiiiEEENS1_10collective13CollectiveMmaINS1_40MainloopSm90TmaGmmaWarpSpecializedSparseILi5ENS5_IJNS4_1CILi1EEENSA_ILi2EEESB_EEENS1_35KernelTmaWarpSpecializedCooperativeEEENS5_IJNSA_ILi128EEENSA_ILi256EEENSA_ILi64EEEEEENS_6half_tENS5_IJNS4_6LayoutINS5_IJiNS5_IJSC_iEEEiEEENS5_IJlNS5_IJSB_SC_EEElEEEEENSL_INS5_IJNS5_IJNS5_IJNSA_ILi8EEESC_NSA_ILi4EEEEEEiEEENS5_IJNS5_IJNSA_ILi16EEESC_SC_EEEiEEEiEEENS5_IJNS5_IJNS5_IJSI_SV_NSA_ILi1024EEEEEENSA_ILi4096EEEEEENS5_IJNS5_IJSB_NSA_ILi512EEENSA_ILi32EEEEEElEEElEEEEEEEESK_NS5_IJlSB_lEEENS4_8TiledMMAINS4_8MMA_AtomIJNS4_4SM904GMMA6SPARSE27GMMA_64x256x32_F32F16F16_SSILNS1E_5MajorE0ELS1H_0ELNS1E_7ScaleInE1ELS1I_1ELNS1E_9SparseSelE0EEEEEENSL_INS5_IJSC_SB_SB_EEENS5_IJSB_NSA_ILi0EEES1N_EEEEENS5_IJNS4_10UnderscoreES1Q_S1Q_EEEEENS4_23SM90_TMA_LOAD_MULTICASTENS4_14ComposedLayoutINS4_7SwizzleILi2ELi4ELi3EEENS4_25smem_sparse_ptr_flag_bitsILi2ELi16EEENSL_INS5_IJNS5_IJSB_SR_EEENS5_IJSC_S14_EEEEEENS5_IJNS5_IJS1N_SI_EEESO_EEEEEEEvNS4_8identityENS4_13SM90_TMA_LOADENS1U_INS1V_ILi3ELi4ELi3EEENS4_18smem_ptr_flag_bitsILi16EEENSL_INS5_IJSR_SI_EEENS5_IJSI_SB_EEEEEEEvS26_EENS_8epilogue10collective6detail29Sm90TmaWarpSpecializedAdapterINS2H_15DefaultEpilogueIfNS5_IJSB_llEEES2L_NS2G_6thread17LinearCombinationIfLi1EffLNS2M_9ScaleType4KindE0ELNS_15FloatRoundStyleE2EfEENS1_15EpilogueDefaultEEEEEvvEEEEvNT_6ParamsE)
        /*0014*/ 	.word	0x00000000


	//----- nvinfo : EIATTR_MIN_STACK_SIZE
	.align		4
.L_14:
        /*0018*/ 	.byte	0x04, 0x12
        /*001a*/ 	.short	(.L_16 - .L_15)
	.align		4
.L_15:
        /*001c*/ 	.word	index@(_ZN7cutlass13device_kernelINS_4gemm6kernel13GemmUniversalIN4cute5tupleIJiiiiEEENS1_10collective13CollectiveMmaINS1_40MainloopSm90TmaGmmaWarpSpecializedSparseILi5ENS5_IJNS4_1CILi1EEENSA_ILi2EEESB_EEENS1_35KernelTmaWarpSpecializedCooperativeEEENS5_IJNSA_ILi128EEENSA_ILi256EEENSA_ILi64EEEEEENS_6half_tENS5_IJNS4_6LayoutINS5_IJiNS5_IJSC_iEEEiEEENS5_IJlNS5_IJSB_SC_EEElEEEEENSL_INS5_IJNS5_IJNS5_IJNSA_ILi8EEESC_NSA_ILi4EEEEEEiEEENS5_IJNS5_IJNSA_ILi16EEESC_SC_EEEiEEEiEEENS5_IJNS5_IJNS5_IJSI_SV_NSA_ILi1024EEEEEENSA_ILi4096EEEEEENS5_IJNS5_IJSB_NSA_ILi512EEENSA_ILi32EEEEEElEEElEEEEEEEESK_NS5_IJlSB_lEEENS4_8TiledMMAINS4_8MMA_AtomIJNS4_4SM904GMMA6SPARSE27GMMA_64x256x32_F32F16F16_SSILNS1E_5MajorE0ELS1H_0ELNS1E_7ScaleInE1ELS1I_1ELNS1E_9SparseSelE0EEEEEENSL_INS5_IJSC_SB_SB_EEENS5_IJSB_NSA_ILi0EEES1N_EEEEENS5_IJNS4_10UnderscoreES1Q_S1Q_EEEEENS4_23SM90_TMA_LOAD_MULTICASTENS4_14ComposedLayoutINS4_7SwizzleILi2ELi4ELi3EEENS4_25smem_sparse_ptr_flag_bitsILi2ELi16EEENSL_INS5_IJNS5_IJSB_SR_EEENS5_IJSC_S14_EEEEEENS5_IJNS5_IJS1N_SI_EEESO_EEEEEEEvNS4_8identityENS4_13SM90_TMA_LOADENS1U_INS1V_ILi3ELi4ELi3EEENS4_18smem_ptr_flag_bitsILi16EEENSL_INS5_IJSR_SI_EEENS5_IJSI_SB_EEEEEEEvS26_EENS_8epilogue10collective6detail29Sm90TmaWarpSpecializedAdapterINS2H_15DefaultEpilogueIfNS5_IJSB_llEEES2L_NS2G_6thread17LinearCombinationIfLi1EffLNS2M_9ScaleType4KindE0ELNS_15FloatRoundStyleE2EfEENS1_15EpilogueDefaultEEEEEvvEEEEvNT_6ParamsE)
        /*0020*/ 	.word	0x00000000
.L_16:


//--------------------- .nv.compat                --------------------------
	.section	.nv.compat,"",@"SHT_CUDA_COMPAT_INFO"
	.align	4
        /*0000*/ 	.byte	0x02, 0x09, 0x01, 0x00, 0x02, 0x02, 0x04, 0x00, 0x02, 0x05, 0x05, 0x00, 0x03, 0x07, 0x01, 0x01
        /*0010*/ 	.byte	0x02, 0x03, 0x01, 0x00, 0x02, 0x06, 0x01, 0x00, 0x04, 0x0b, 0x08, 0x00, 0x00, 0x00, 0x00, 0x00
        /*0020*/ 	.byte	0x00, 0x00, 0x00, 0x00


//--------------------- .nv.info._ZN7cutlass13device_kernelINS_4gemm6kernel13GemmUniversalIN4cute5tupleIJiiiiEEENS1_10collective13CollectiveMmaINS1_40MainloopSm90TmaGmmaWarpSpecializedSparseILi5ENS5_IJNS4_1CILi1EEENSA_ILi2EEESB_EEENS1_35KernelTmaWarpSpecializedCooperativeEEENS5_IJNSA_ILi128EEENSA_ILi256EEENSA_ILi64EEEEEENS_6half_tENS5_IJNS4_6LayoutINS5_IJiNS5_IJSC_iEEEiEEENS5_IJlNS5_IJSB_SC_EEElEEEEENSL_INS5_IJNS5_IJNS5_IJNSA_ILi8EEESC_NSA_ILi4EEEEEEiEEENS5_IJNS5_IJNSA_ILi16EEESC_SC_EEEiEEEiEEENS5_IJNS5_IJNS5_IJSI_SV_NSA_ILi1024EEEEEENSA_ILi4096EEEEEENS5_IJNS5_IJSB_NSA_ILi512EEENSA_ILi32EEEEEElEEElEEEEEEEESK_NS5_IJlSB_lEEENS4_8TiledMMAINS4_8MMA_AtomIJNS4_4SM904GMMA6SPARSE27GMMA_64x256x32_F32F16F16_SSILNS1E_5MajorE0ELS1H_0ELNS1E_7ScaleInE1ELS1I_1ELNS1E_9SparseSelE0EEEEEENSL_INS5_IJSC_SB_SB_EEENS5_IJSB_NSA_ILi0EEES1N_EEEEENS5_IJNS4_10UnderscoreES1Q_S1Q_EEEEENS4_23SM90_TMA_LOAD_MULTICASTENS4_14ComposedLayoutINS4_7SwizzleILi2ELi4ELi3EEENS4_25smem_sparse_ptr_flag_bitsILi2ELi16EEENSL_INS5_IJNS5_IJSB_SR_EEENS5_IJSC_S14_EEEEEENS5_IJNS5_IJS1N_SI_EEESO_EEEEEEEvNS4_8identityENS4_13SM90_TMA_LOADENS1U_INS1V_ILi3ELi4ELi3EEENS4_18smem_ptr_flag_bitsILi16EEENSL_INS5_IJSR_SI_EEENS5_IJSI_SB_EEEEEEEvS26_EENS_8epilogue10collective6detail29Sm90TmaWarpSpecializedAdapterINS2H_15DefaultEpilogueIfNS5_IJSB_llEEES2L_NS2G_6thread17LinearCombinationIfLi1EffLNS2M_9ScaleType4KindE0ELNS_15FloatRoundStyleE2EfEENS1_15EpilogueDefaultEEEEEvvEEEEvNT_6ParamsE --------------------------
	.section	.nv.info._ZN7cutlass13device_kernelINS_4gemm6kernel13GemmUniversalIN4cute5tupleIJiiiiEEENS1_10collective13CollectiveMmaINS1_40MainloopSm90TmaGmmaWarpSpecializedSparseILi5ENS5_IJNS4_1CILi1EEENSA_ILi2EEESB_EEENS1_35KernelTmaWarpSpecializedCooperativeEEENS5_IJNSA_ILi128EEENSA_ILi256EEENSA_ILi64EEEEEENS_6half_tENS5_IJNS4_6LayoutINS5_IJiNS5_IJSC_iEEEiEEENS5_IJlNS5_IJSB_SC_EEElEEEEENSL_INS5_IJNS5_IJNS5_IJNSA_ILi8EEESC_NSA_ILi4EEEEEEiEEENS5_IJNS5_IJNSA_ILi16EEESC_SC_EEEiEEEiEEENS5_IJNS5_IJNS5_IJSI_SV_NSA_ILi1024EEEEEENSA_ILi4096EEEEEENS5_IJNS5_IJSB_NSA_ILi512EEENSA_ILi32EEEEEElEEElEEEEEEEESK_NS5_IJlSB_lEEENS4_8TiledMMAINS4_8MMA_AtomIJNS4_4SM904GMMA6SPARSE27GMMA_64x256x32_F32F16F16_SSILNS1E_5MajorE0ELS1H_0ELNS1E_7ScaleInE1ELS1I_1ELNS1E_9SparseSelE0EEEEEENSL_INS5_IJSC_SB_SB_EEENS5_IJSB_NSA_ILi0EEES1N_EEEEENS5_IJNS4_10UnderscoreES1Q_S1Q_EEEEENS4_23SM90_TMA_LOAD_MULTICASTENS4_14ComposedLayoutINS4_7SwizzleILi2ELi4ELi3EEENS4_25smem_sparse_ptr_flag_bitsILi2ELi16EEENSL_INS5_IJNS5_IJSB_SR_EEENS5_IJSC_S14_EEEEEENS5_IJNS5_IJS1N_SI_EEESO_EEEEEEEvNS4_8identityENS4_13SM90_TMA_LOADENS1U_INS1V_ILi3ELi4ELi3EEENS4_18smem_ptr_flag_bitsILi16EEENSL_INS5_IJSR_SI_EEENS5_IJSI_SB_EEEEEEEvS26_EENS_8epilogue10collective6detail29Sm90TmaWarpSpecializedAdapterINS2H_15DefaultEpilogueIfNS5_IJSB_llEEES2L_NS2G_6thread17LinearCombinationIfLi1EffLNS2M_9ScaleType4KindE0ELNS_15FloatRoundStyleE2EfEENS1_15EpilogueDefaultEEEEEvvEEEEvNT_6ParamsE,"",@"SHT_CUDA_INFO"
	.sectionflags	@""
	.align	4


	//----- nvinfo : EIATTR_CUDA_API_VERSION
	.align		4
        /*0000*/ 	.byte	0x04, 0x37
        /*0002*/ 	.short	(.L_18 - .L_17)
.L_17:
        /*0004*/ 	.word	0x00000082


	//----- nvinfo : EIATTR_KPARAM_INFO
	.align		4
.L_18:
        /*0008*/ 	.byte	0x04, 0x17
        /*000a*/ 	.short	(.L_20 - .L_19)
.L_19:
        /*000c*/ 	.word	0x00000000
        /*0010*/ 	.short	0x0000
        /*0012*/ 	.short	0x0070
        /*0014*/ 	.byte	0x00, 0xf0, 0x01, 0x14


	//----- nvinfo : EIATTR_SPARSE_MMA_MASK
	.align		4
.L_20:
        /*0018*/ 	.byte	0x03, 0x50
        /*001a*/ 	.short	0x0002


	//----- nvinfo : EIATTR_MAXREG_COUNT
	.align		4
        /*001c*/ 	.byte	0x03, 0x1b
        /*001e*/ 	.short	0x00a8


	//----- nvinfo : EIATTR_NUM_BARRIERS
	.align		4
        /*0020*/ 	.byte	0x02, 0x4c
        /*0022*/ 	.byte	0x01
	.zero		1


	//----- nvinfo : EIATTR_MERCURY_ISA_VERSION
	.align		4
        /*0024*/ 	.byte	0x03, 0x5f
        /*0026*/ 	.short	0x0101


	//----- nvinfo : EIATTR_INT_WARP_WIDE_INSTR_OFFSETS
	.align		4
        /*0028*/ 	.byte	0x04, 0x31
        /*002a*/ 	.short	(.L_22 - .L_21)


	//   ....[0]....
.L_21:
        /*002c*/ 	.word	0x000004c0


	//   ....[1]....
        /*0030*/ 	.word	0x000004e0


	//   ....[2]....
        /*0034*/ 	.word	0x00000680


	//----- nvinfo : EIATTR_COOP_GROUP_MASK_REGIDS
	.align		4
.L_22:
        /*0038*/ 	.byte	0x04, 0x29
        /*003a*/ 	.short	(.L_24 - .L_23)


	//   ....[0]....
.L_23:
        /*003c*/ 	.word	0xffffffff


	//   ....[1]....
        /*0040*/ 	.word	0xffffffff


	//   ....[2]....
        /*0044*/ 	.word	0xffffffff


	//   ....[3]....
        /*0048*/ 	.word	0xffffffff


	//   ....[4]....
        /*004c*/ 	.word	0xffffffff


	//   ....[5]....
        /*0050*/ 	.word	0xffffffff


	//----- nvinfo : EIATTR_COOP_GROUP_INSTR_OFFSETS
	.align		4
.L_24:
        /*0054*/ 	.byte	0x04, 0x28
        /*0056*/ 	.short	(.L_26 - .L_25)


	//   ....[0]....
.L_25:
        /*0058*/ 	.word	0x00000060


	//   ....[1]....
        /*005c*/ 	.word	0x00000070


	//   ....[2]....
        /*0060*/ 	.word	0x00000160


	//   ....[3]....
        /*0064*/ 	.word	0x00000310


	//   ....[4]....
        /*0068*/ 	.word	0x000007c0


	//   ....[5]....
        /*006c*/ 	.word	0x00001240


	//----- nvinfo : EIATTR_REG_RECONFIG
	.align		4
.L_26:
        /*0070*/ 	.byte	0x01, 0x54
	.zero		2


	//----- nvinfo : EIATTR_MBARRIER_INSTR_OFFSETS
	.align		4
        /*0074*/ 	.byte	0x04, 0x39
        /*0076*/ 	.short	(.L_28 - .L_27)


	//   ....[0]....
.L_27:
        /*0078*/ 	.word	0x00000260
        /*007c*/ 	.word	0x000000ff
        /*0080*/ 	.word	0x00000000
        /*0084*/ 	.short	0x0100
        /*0086*/ 	.byte	0x08
	.zero		1


	//   ....[1]....
        /*0088*/ 	.word	0x00000270
        /*008c*/ 	.word	0x000000ff
        /*0090*/ 	.word	0x00000028
        /*0094*/ 	.short	0x0100
        /*0096*/ 	.byte	0x08
	.zero		1


	//   ....[2]....
        /*0098*/ 	.word	0x00000280
        /*009c*/ 	.word	0x000000ff
        /*00a0*/ 	.word	0x00000008
        /*00a4*/ 	.short	0x0100
        /*00a6*/ 	.byte	0x08
	.zero		1


	//   ....[3]....
        /*00a8*/ 	.word	0x00000290
        /*00ac*/ 	.word	0x000000ff
        /*00b0*/ 	.word	0x00000030
        /*00b4*/ 	.short	0x0100
        /*00b6*/ 	.byte	0x08
	.zero		1


	//   ....[4]....
        /*00b8*/ 	.word	0x000002a0
        /*00bc*/ 	.word	0x000000ff
        /*00c0*/ 	.word	0x00000010
        /*00c4*/ 	.short	0x0100
        /*00c6*/ 	.byte	0x08
	.zero		1


	//   ....[5]....
        /*00c8*/ 	.word	0x000002b0
        /*00cc*/ 	.word	0x000000ff
        /*00d0*/ 	.word	0x00000038
        /*00d4*/ 	.short	0x0100
        /*00d6*/ 	.byte	0x08
	.zero		1


	//   ....[6]....
        /*00d8*/ 	.word	0x000002c0
        /*00dc*/ 	.word	0x000000ff
        /*00e0*/ 	.word	0x00000018
        /*00e4*/ 	.short	0x0100
        /*00e6*/ 	.byte	0x08
	.zero		1


	//   ....[7]....
        /*00e8*/ 	.word	0x000002d0
        /*00ec*/ 	.word	0x000000ff
        /*00f0*/ 	.word	0x00000040
        /*00f4*/ 	.short	0x0100
        /*00f6*/ 	.byte	0x08
	.zero		1


	//   ....[8]....
        /*00f8*/ 	.word	0x000002e0
        /*00fc*/ 	.word	0x000000ff
        /*0100*/ 	.word	0x00000020
        /*0104*/ 	.short	0x0100
        /*0106*/ 	.byte	0x08
	.zero		1


	//   ....[9]....
        /*0108*/ 	.word	0x000002f0
        /*010c*/ 	.word	0x000000ff
        /*0110*/ 	.word	0x00000048
        /*0114*/ 	.short	0x0100
        /*0116*/ 	.byte	0x08
	.zero		1


	//   ....[10]....
        /*0118*/ 	.word	0x00000710
        /*011c*/ 	.word	0x000000ff
        /*0120*/ 	.word	0x00000060
        /*0124*/ 	.short	0x0100
        /*0126*/ 	.byte	0x06
	.zero		1


	//   ....[11]....
        /*0128*/ 	.word	0x00000770
        /*012c*/ 	.word	0x000000ff
        /*0130*/ 	.word	0x00000068
        /*0134*/ 	.short	0x0100
        /*0136*/ 	.byte	0x06
	.zero		1


	//   ....[12]....
        /*0138*/ 	.word	0x00001780
        /*013c*/ 	.word	0x000000ff
        /*0140*/ 	.word	0x00000000
        /*0144*/ 	.short	0x010a
        /*0146*/ 	.byte	0x08
	.zero		1


	//   ....[13]....
        /*0148*/ 	.word	0x00001850
        /*014c*/ 	.word	0x000000ff
        /*0150*/ 	.word	0x00000000
        /*0154*/ 	.short	0x010a
        /*0156*/ 	.byte	0x08
	.zero		1


	//   ....[14]....
        /*0158*/ 	.word	0x00001a00
        /*015c*/ 	.word	0x0000000e
        /*0160*/ 	.word	0x00000000
        /*0164*/ 	.short	0x0101
        /*0166*/ 	.byte	0x3f
	.zero		1


	//   ....[15]....
        /*0168*/ 	.word	0x0000bf70
        /*016c*/ 	.word	0x00000017
        /*0170*/ 	.word	0x00000028
        /*0174*/ 	.short	0x010a
        /*0176*/ 	.byte	0x3f
	.zero		1


	//   ....[16]....
        /*0178*/ 	.word	0x0000c3a0
        /*017c*/ 	.word	0x00000005
        /*0180*/ 	.word	0x00000068
        /*0184*/ 	.short	0x0101
        /*0186*/ 	.byte	0x3f
	.zero		1


	//   ....[17]....
        /*0188*/ 	.word	0x0000cae0
        /*018c*/ 	.word	0x00000005
        /*0190*/ 	.word	0x00000000
        /*0194*/ 	.short	0x010a
        /*0196*/ 	.byte	0x3f
	.zero		1


	//   ....[18]....
        /*0198*/ 	.word	0x0000cb60
        /*019c*/ 	.word	0x00000007
        /*01a0*/ 	.word	0x00000000
        /*01a4*/ 	.short	0x010a
        /*01a6*/ 	.byte	0x3f
	.zero		1


	//   ....[19]....
        /*01a8*/ 	.word	0x0000cbf0
        /*01ac*/ 	.word	0x00000008
        /*01b0*/ 	.word	0x00000000
        /*01b4*/ 	.short	0x010a
        /*01b6*/ 	.byte	0x3f
	.zero		1


	//   ....[20]....
        /*01b8*/ 	.word	0x0000cc80
        /*01bc*/ 	.word	0x0000000b
        /*01c0*/ 	.word	0x00000000
        /*01c4*/ 	.short	0x010a
        /*01c6*/ 	.byte	0x3f
	.zero		1


	//   ....[21]....
        /*01c8*/ 	.word	0x0000cd10
        /*01cc*/ 	.word	0x00000003
        /*01d0*/ 	.word	0x00000000
        /*01d4*/ 	.short	0x010a
        /*01d6*/ 	.byte	0x3f
	.zero		1


	//   ....[22]....
        /*01d8*/ 	.word	0x0000cd80
        /*01dc*/ 	.word	0x0000000f
        /*01e0*/ 	.word	0x00000000
        /*01e4*/ 	.short	0x010a
        /*01e6*/ 	.byte	0x3f
	.zero		1


	//   ....[23]....
        /*01e8*/ 	.word	0x0000ce50
        /*01ec*/ 	.word	0x00000017
        /*01f0*/ 	.word	0x00000028
        /*01f4*/ 	.short	0x010a
        /*01f6*/ 	.byte	0x3f
	.zero		1


	//   ....[24]....
        /*01f8*/ 	.word	0x0000cf20
        /*01fc*/ 	.word	0x00000005
        /*0200*/ 	.word	0x00000000
        /*0204*/ 	.short	0x010a
        /*0206*/ 	.byte	0x3f
	.zero		1


	//   ....[25]....
        /*0208*/ 	.word	0x0000cf70
        /*020c*/ 	.word	0x00000007
        /*0210*/ 	.word	0x00000000
        /*0214*/ 	.short	0x010a
        /*0216*/ 	.byte	0x3f
	.zero		1


	//   ....[26]....
        /*0218*/ 	.word	0x0000cfc0
        /*021c*/ 	.word	0x00000008
        /*0220*/ 	.word	0x00000000
        /*0224*/ 	.short	0x010a
        /*0226*/ 	.byte	0x3f
	.zero		1


	//   ....[27]....
        /*0228*/ 	.word	0x0000d010
        /*022c*/ 	.word	0x0000000b
        /*0230*/ 	.word	0x00000000
        /*0234*/ 	.short	0x010a
        /*0236*/ 	.byte	0x3f
	.zero		1


	//----- nvinfo : EIATTR_NUM_MBARRIERS
	.align		4
.L_28:
        /*0238*/ 	.byte	0x03, 0x38
        /*023a*/ 	.short	0x000c


	//----- nvinfo : EIATTR_EXIT_INSTR_OFFSETS
	.align		4
        /*023c*/ 	.byte	0x04, 0x1c
        /*023e*/ 	.short	(.L_30 - .L_29)


	//   ....[0]....
.L_29:
        /*0240*/ 	.word	0x00000920


	//   ....[1]....
        /*0244*/ 	.word	0x00001110


	//   ....[2]....
        /*0248*/ 	.word	0x0000b650


	//   ....[3]....
        /*024c*/ 	.word	0x0000bbb0


	//   ....[4]....
        /*0250*/ 	.word	0x0000cd60


	//----- nvinfo : EIATTR_MAX_THREADS
	.align		4
.L_30:
        /*0254*/ 	.byte	0x04, 0x05
        /*0256*/ 	.short	(.L_32 - .L_31)
.L_31:
        /*0258*/ 	.word	0x00000180
        /*025c*/ 	.word	0x00000001
        /*0260*/ 	.word	0x00000001


	//----- nvinfo : EIATTR_CRS_STACK_SIZE
	.align		4
.L_32:
        /*0264*/ 	.byte	0x04, 0x1e
        /*0266*/ 	.short	(.L_34 - .L_33)
.L_33:
        /*0268*/ 	.word	0x00000000


	//----- nvinfo : EIATTR_CBANK_PARAM_SIZE
	.align		4
.L_34:
        /*026c*/ 	.byte	0x03, 0x19
        /*026e*/ 	.short	0x0570


	//----- nvinfo : EIATTR_PARAM_CBANK
	.align		4
        /*0270*/ 	.byte	0x04, 0x0a
        /*0272*/ 	.short	(.L_36 - .L_35)
	.align		4
.L_35:
        /*0274*/ 	.word	index@(.nv.constant0._ZN7cutlass13device_kernelINS_4gemm6kernel13GemmUniversalIN4cute5tupleIJiiiiEEENS1_10collective13CollectiveMmaINS1_40MainloopSm90TmaGmmaWarpSpecializedSparseILi5ENS5_IJNS4_1CILi1EEENSA_ILi2EEESB_EEENS1_35KernelTmaWarpSpecializedCooperativeEEENS5_IJNSA_ILi128EEENSA_ILi256EEENSA_ILi64EEEEEENS_6half_tENS5_IJNS4_6LayoutINS5_IJiNS5_IJSC_iEEEiEEENS5_IJlNS5_IJSB_SC_EEElEEEEENSL_INS5_IJNS5_IJNS5_IJNSA_ILi8EEESC_NSA_ILi4EEEEEEiEEENS5_IJNS5_IJNSA_ILi16EEESC_SC_EEEiEEEiEEENS5_IJNS5_IJNS5_IJSI_SV_NSA_ILi1024EEEEEENSA_ILi4096EEEEEENS5_IJNS5_IJSB_NSA_ILi512EEENSA_ILi32EEEEEElEEElEEEEEEEESK_NS5_IJlSB_lEEENS4_8TiledMMAINS4_8MMA_AtomIJNS4_4SM904GMMA6SPARSE27GMMA_64x256x32_F32F16F16_SSILNS1E_5MajorE0ELS1H_0ELNS1E_7ScaleInE1ELS1I_1ELNS1E_9SparseSelE0EEEEEENSL_INS5_IJSC_SB_SB_EEENS5_IJSB_NSA_ILi0EEES1N_EEEEENS5_IJNS4_10UnderscoreES1Q_S1Q_EEEEENS4_23SM90_TMA_LOAD_MULTICASTENS4_14ComposedLayoutINS4_7SwizzleILi2ELi4ELi3EEENS4_25smem_sparse_ptr_flag_bitsILi2ELi16EEENSL_INS5_IJNS5_IJSB_SR_EEENS5_IJSC_S14_EEEEEENS5_IJNS5_IJS1N_SI_EEESO_EEEEEEEvNS4_8identityENS4_13SM90_TMA_LOADENS1U_INS1V_ILi3ELi4ELi3EEENS4_18smem_ptr_flag_bitsILi16EEENSL_INS5_IJSR_SI_EEENS5_IJSI_SB_EEEEEEEvS26_EENS_8epilogue10collective6detail29Sm90TmaWarpSpecializedAdapterINS2H_15DefaultEpilogueIfNS5_IJSB_llEEES2L_NS2G_6thread17LinearCombinationIfLi1EffLNS2M_9ScaleType4KindE0ELNS_15FloatRoundStyleE2EfEENS1_15EpilogueDefaultEEEEEvvEEEEvNT_6ParamsE)
        /*0278*/ 	.short	0x0210
        /*027a*/ 	.short	0x0570


	//----- nvinfo : EIATTR_SW_WAR
	.align		4
.L_36:
        /*027c*/ 	.byte	0x04, 0x36
        /*027e*/ 	.short	(.L_38 - .L_37)
.L_37:
        /*0280*/ 	.word	0x00000008
.L_38:


//--------------------- .nv.callgraph             --------------------------
	.section	.nv.callgraph,"",@"SHT_CUDA_CALLGRAPH"
	.align	4
	.sectionentsize	8
	.align		4
        /*0000*/ 	.word	0x00000000
	.align		4
        /*0004*/ 	.word	0xffffffff
	.align		4
        /*0008*/ 	.word	0x00000000
	.align		4
        /*000c*/ 	.word	0xfffffffe
	.align		4
        /*0010*/ 	.word	0x00000000
	.align		4
        /*0014*/ 	.word	0xfffffffd
	.align		4
        /*0018*/ 	.word	0x00000000
	.align		4
        /*001c*/ 	.word	0xfffffffc


//--------------------- .nv.constant4             --------------------------
	.section	.nv.constant4,"a",@progbits
	.align	8
	.align		8
.nv.constant4:
        /*0000*/ 	.dword	_ZN39_INTERNAL_92c924c3_4_k_cu_36f71bdf_27894cuda3std3__45__cpo5beginE
	.align		8
        /*0008*/ 	.dword	_ZN39_INTERNAL_92c924c3_4_k_cu_36f71bdf_27894cuda3std3__45__cpo3endE
	.align		8
        /*0010*/ 	.dword	_ZN39_INTERNAL_92c924c3_4_k_cu_36f71bdf_27894cuda3std3__45__cpo6cbeginE
	.align		8
        /*0018*/ 	.dword	_ZN39_INTERNAL_92c924c3_4_k_cu_36f71bdf_27894cuda3std3__45__cpo4cendE
	.align		8
        /*0020*/ 	.dword	_ZN39_INTERNAL_92c924c3_4_k_cu_36f71bdf_27894cuda3std3__441_GLOBAL__N__92c924c3_4_k_cu_36f71bdf_27896ignoreE
	.align		8
        /*0028*/ 	.dword	_ZN39_INTERNAL_92c924c3_4_k_cu_36f71bdf_27894cuda3std3__419piecewise_constructE
	.align		8
        /*0030*/ 	.dword	_ZN39_INTERNAL_92c924c3_4_k_cu_36f71bdf_27894cuda3std3__48in_placeE
	.align		8
        /*0038*/ 	.dword	_ZN39_INTERNAL_92c924c3_4_k_cu_36f71bdf_27894cuda3std6ranges3__45__cpo4swapE
	.align		8
        /*0040*/ 	.dword	_ZN39_INTERNAL_92c924c3_4_k_cu_36f71bdf_27894cuda3std6ranges3__45__cpo9iter_moveE
	.align		8
        /*0048*/ 	.dword	_ZN39_INTERNAL_92c924c3_4_k_cu_36f71bdf_27894cute7productE
	.align		8
        /*0050*/ 	.dword	_ZN39_INTERNAL_92c924c3_4_k_cu_36f71bdf_27894cute1_E


//--------------------- .text._ZN7cutlass13device_kernelINS_4gemm6kernel13GemmUniversalIN4cute5tupleIJiiiiEEENS1_10collective13CollectiveMmaINS1_40MainloopSm90TmaGmmaWarpSpecializedSparseILi5ENS5_IJNS4_1CILi1EEENSA_ILi2EEESB_EEENS1_35KernelTmaWarpSpecializedCooperativeEEENS5_IJNSA_ILi128EEENSA_ILi256EEENSA_ILi64EEEEEENS_6half_tENS5_IJNS4_6LayoutINS5_IJiNS5_IJSC_iEEEiEEENS5_IJlNS5_IJSB_SC_EEElEEEEENSL_INS5_IJNS5_IJNS5_IJNSA_ILi8EEESC_NSA_ILi4EEEEEEiEEENS5_IJNS5_IJNSA_ILi16EEESC_SC_EEEiEEEiEEENS5_IJNS5_IJNS5_IJSI_SV_NSA_ILi1024EEEEEENSA_ILi4096EEEEEENS5_IJNS5_IJSB_NSA_ILi512EEENSA_ILi32EEEEEElEEElEEEEEEEESK_NS5_IJlSB_lEEENS4_8TiledMMAINS4_8MMA_AtomIJNS4_4SM904GMMA6SPARSE27GMMA_64x256x32_F32F16F16_SSILNS1E_5MajorE0ELS1H_0ELNS1E_7ScaleInE1ELS1I_1ELNS1E_9SparseSelE0EEEEEENSL_INS5_IJSC_SB_SB_EEENS5_IJSB_NSA_ILi0EEES1N_EEEEENS5_IJNS4_10UnderscoreES1Q_S1Q_EEEEENS4_23SM90_TMA_LOAD_MULTICASTENS4_14ComposedLayoutINS4_7SwizzleILi2ELi4ELi3EEENS4_25smem_sparse_ptr_flag_bitsILi2ELi16EEENSL_INS5_IJNS5_IJSB_SR_EEENS5_IJSC_S14_EEEEEENS5_IJNS5_IJS1N_SI_EEESO_EEEEEEEvNS4_8identityENS4_13SM90_TMA_LOADENS1U_INS1V_ILi3ELi4ELi3EEENS4_18smem_ptr_flag_bitsILi16EEENSL_INS5_IJSR_SI_EEENS5_IJSI_SB_EEEEEEEvS26_EENS_8epilogue10collective6detail29Sm90TmaWarpSpecializedAdapterINS2H_15DefaultEpilogueIfNS5_IJSB_llEEES2L_NS2G_6thread17LinearCombinationIfLi1EffLNS2M_9ScaleType4KindE0ELNS_15FloatRoundStyleE2EfEENS1_15EpilogueDefaultEEEEEvvEEEEvNT_6ParamsE --------------------------
	.section	.text._ZN7cutlass13device_kernelINS_4gemm6kernel13GemmUniversalIN4cute5tupleIJiiiiEEENS1_10collective13CollectiveMmaINS1_40MainloopSm90TmaGmmaWarpSpecializedSparseILi5ENS5_IJNS4_1CILi1EEENSA_ILi2EEESB_EEENS1_35KernelTmaWarpSpecializedCooperativeEEENS5_IJNSA_ILi128EEENSA_ILi256EEENSA_ILi64EEEEEENS_6half_tENS5_IJNS4_6LayoutINS5_IJiNS5_IJSC_iEEEiEEENS5_IJlNS5_IJSB_SC_EEElEEEEENSL_INS5_IJNS5_IJNS5_IJNSA_ILi8EEESC_NSA_ILi4EEEEEEiEEENS5_IJNS5_IJNSA_ILi16EEESC_SC_EEEiEEEiEEENS5_IJNS5_IJNS5_IJSI_SV_NSA_ILi1024EEEEEENSA_ILi4096EEEEEENS5_IJNS5_IJSB_NSA_ILi512EEENSA_ILi32EEEEEElEEElEEEEEEEESK_NS5_IJlSB_lEEENS4_8TiledMMAINS4_8MMA_AtomIJNS4_4SM904GMMA6SPARSE27GMMA_64x256x32_F32F16F16_SSILNS1E_5MajorE0ELS1H_0ELNS1E_7ScaleInE1ELS1I_1ELNS1E_9SparseSelE0EEEEEENSL_INS5_IJSC_SB_SB_EEENS5_IJSB_NSA_ILi0EEES1N_EEEEENS5_IJNS4_10UnderscoreES1Q_S1Q_EEEEENS4_23SM90_TMA_LOAD_MULTICASTENS4_14ComposedLayoutINS4_7SwizzleILi2ELi4ELi3EEENS4_25smem_sparse_ptr_flag_bitsILi2ELi16EEENSL_INS5_IJNS5_IJSB_SR_EEENS5_IJSC_S14_EEEEEENS5_IJNS5_IJS1N_SI_EEESO_EEEEEEEvNS4_8identityENS4_13SM90_TMA_LOADENS1U_INS1V_ILi3ELi4ELi3EEENS4_18smem_ptr_flag_bitsILi16EEENSL_INS5_IJSR_SI_EEENS5_IJSI_SB_EEEEEEEvS26_EENS_8epilogue10collective6detail29Sm90TmaWarpSpecializedAdapterINS2H_15DefaultEpilogueIfNS5_IJSB_llEEES2L_NS2G_6thread17LinearCombinationIfLi1EffLNS2M_9ScaleType4KindE0ELNS_15FloatRoundStyleE2EfEENS1_15EpilogueDefaultEEEEEvvEEEEvNT_6ParamsE,"ax",@progbits
	.align	128
.text._ZN7cutlass13device_kernelINS_4gemm6kernel13GemmUniversalIN4cute5tupleIJiiiiEEENS1_10collective13CollectiveMmaINS1_40MainloopSm90TmaGmmaWarpSpecializedSparseILi5ENS5_IJNS4_1CILi1EEENSA_ILi2EEESB_EEENS1_35KernelTmaWarpSpecializedCooperativeEEENS5_IJNSA_ILi128EEENSA_ILi256EEENSA_ILi64EEEEEENS_6half_tENS5_IJNS4_6LayoutINS5_IJiNS5_IJSC_iEEEiEEENS5_IJlNS5_IJSB_SC_EEElEEEEENSL_INS5_IJNS5_IJNS5_IJNSA_ILi8EEESC_NSA_ILi4EEEEEEiEEENS5_IJNS5_IJNSA_ILi16EEESC_SC_EEEiEEEiEEENS5_IJNS5_IJNS5_IJSI_SV_NSA_ILi1024EEEEEENSA_ILi4096EEEEEENS5_IJNS5_IJSB_NSA_ILi512EEENSA_ILi32EEEEEElEEElEEEEEEEESK_NS5_IJlSB_lEEENS4_8TiledMMAINS4_8MMA_AtomIJNS4_4SM904GMMA6SPARSE27GMMA_64x256x32_F32F16F16_SSILNS1E_5MajorE0ELS1H_0ELNS1E_7ScaleInE1ELS1I_1ELNS1E_9SparseSelE0EEEEEENSL_INS5_IJSC_SB_SB_EEENS5_IJSB_NSA_ILi0EEES1N_EEEEENS5_IJNS4_10UnderscoreES1Q_S1Q_EEEEENS4_23SM90_TMA_LOAD_MULTICASTENS4_14ComposedLayoutINS4_7SwizzleILi2ELi4ELi3EEENS4_25smem_sparse_ptr_flag_bitsILi2ELi16EEENSL_INS5_IJNS5_IJSB_SR_EEENS5_IJSC_S14_EEEEEENS5_IJNS5_IJS1N_SI_EEESO_EEEEEEEvNS4_8identityENS4_13SM90_TMA_LOADENS1U_INS1V_ILi3ELi4ELi3EEENS4_18smem_ptr_flag_bitsILi16EEENSL_INS5_IJSR_SI_EEENS5_IJSI_SB_EEEEEEEvS26_EENS_8epilogue10collective6detail29Sm90TmaWarpSpecializedAdapterINS2H_15DefaultEpilogueIfNS5_IJSB_llEEES2L_NS2G_6thread17LinearCombinationIfLi1EffLNS2M_9ScaleType4KindE0ELNS_15FloatRoundStyleE2EfEENS1_15EpilogueDefaultEEEEEvvEEEEvNT_6ParamsE:
        .type           _ZN7cutlass13device_kernelINS_4gemm6kernel13GemmUniversalIN4cute5tupleIJiiiiEEENS1_10collective13CollectiveMmaINS1_40MainloopSm90TmaGmmaWarpSpecializedSparseILi5ENS5_IJNS4_1CILi1EEENSA_ILi2EEESB_EEENS1_35KernelTmaWarpSpecializedCooperativeEEENS5_IJNSA_ILi128EEENSA_ILi256EEENSA_ILi64EEEEEENS_6half_tENS5_IJNS4_6LayoutINS5_IJiNS5_IJSC_iEEEiEEENS5_IJlNS5_IJSB_SC_EEElEEEEENSL_INS5_IJNS5_IJNS5_IJNSA_ILi8EEESC_NSA_ILi4EEEEEEiEEENS5_IJNS5_IJNSA_ILi16EEESC_SC_EEEiEEEiEEENS5_IJNS5_IJNS5_IJSI_SV_NSA_ILi1024EEEEEENSA_ILi4096EEEEEENS5_IJNS5_IJSB_NSA_ILi512EEENSA_ILi32EEEEEElEEElEEEEEEEESK_NS5_IJlSB_lEEENS4_8TiledMMAINS4_8MMA_AtomIJNS4_4SM904GMMA6SPARSE27GMMA_64x256x32_F32F16F16_SSILNS1E_5MajorE0ELS1H_0ELNS1E_7ScaleInE1ELS1I_1ELNS1E_9SparseSelE0EEEEEENSL_INS5_IJSC_SB_SB_EEENS5_IJSB_NSA_ILi0EEES1N_EEEEENS5_IJNS4_10UnderscoreES1Q_S1Q_EEEEENS4_23SM90_TMA_LOAD_MULTICASTENS4_14ComposedLayoutINS4_7SwizzleILi2ELi4ELi3EEENS4_25smem_sparse_ptr_flag_bitsILi2ELi16EEENSL_INS5_IJNS5_IJSB_SR_EEENS5_IJSC_S14_EEEEEENS5_IJNS5_IJS1N_SI_EEESO_EEEEEEEvNS4_8identityENS4_13SM90_TMA_LOADENS1U_INS1V_ILi3ELi4ELi3EEENS4_18smem_ptr_flag_bitsILi16EEENSL_INS5_IJSR_SI_EEENS5_IJSI_SB_EEEEEEEvS26_EENS_8epilogue10collective6detail29Sm90TmaWarpSpecializedAdapterINS2H_15DefaultEpilogueIfNS5_IJSB_llEEES2L_NS2G_6thread17LinearCombinationIfLi1EffLNS2M_9ScaleType4KindE0ELNS_15FloatRoundStyleE2EfEENS1_15EpilogueDefaultEEEEEvvEEEEvNT_6ParamsE,@function
        .size           _ZN7cutlass13device_kernelINS_4gemm6kernel13GemmUniversalIN4cute5tupleIJiiiiEEENS1_10collective13CollectiveMmaINS1_40MainloopSm90TmaGmmaWarpSpecializedSparseILi5ENS5_IJNS4_1CILi1EEENSA_ILi2EEESB_EEENS1_35KernelTmaWarpSpecializedCooperativeEEENS5_IJNSA_ILi128EEENSA_ILi256EEENSA_ILi64EEEEEENS_6half_tENS5_IJNS4_6LayoutINS5_IJiNS5_IJSC_iEEEiEEENS5_IJlNS5_IJSB_SC_EEElEEEEENSL_INS5_IJNS5_IJNS5_IJNSA_ILi8EEESC_NSA_ILi4EEEEEEiEEENS5_IJNS5_IJNSA_ILi16EEESC_SC_EEEiEEEiEEENS5_IJNS5_IJNS5_IJSI_SV_NSA_ILi1024EEEEEENSA_ILi4096EEEEEENS5_IJNS5_IJSB_NSA_ILi512EEENSA_ILi32EEEEEElEEElEEEEEEEESK_NS5_IJlSB_lEEENS4_8TiledMMAINS4_8MMA_AtomIJNS4_4SM904GMMA6SPARSE27GMMA_64x256x32_F32F16F16_SSILNS1E_5MajorE0ELS1H_0ELNS1E_7ScaleInE1ELS1I_1ELNS1E_9SparseSelE0EEEEEENSL_INS5_IJSC_SB_SB_EEENS5_IJSB_NSA_ILi0EEES1N_EEEEENS5_IJNS4_10UnderscoreES1Q_S1Q_EEEEENS4_23SM90_TMA_LOAD_MULTICASTENS4_14ComposedLayoutINS4_7SwizzleILi2ELi4ELi3EEENS4_25smem_sparse_ptr_flag_bitsILi2ELi16EEENSL_INS5_IJNS5_IJSB_SR_EEENS5_IJSC_S14_EEEEEENS5_IJNS5_IJS1N_SI_EEESO_EEEEEEEvNS4_8identityENS4_13SM90_TMA_LOADENS1U_INS1V_ILi3ELi4ELi3EEENS4_18smem_ptr_flag_bitsILi16EEENSL_INS5_IJSR_SI_EEENS5_IJSI_SB_EEEEEEEvS26_EENS_8epilogue10collective6detail29Sm90TmaWarpSpecializedAdapterINS2H_15DefaultEpilogueIfNS5_IJSB_llEEES2L_NS2G_6thread17LinearCombinationIfLi1EffLNS2M_9ScaleType4KindE0ELNS_15FloatRoundStyleE2EfEENS1_15EpilogueDefaultEEEEEvvEEEEvNT_6ParamsE,(.L_x_318 - _ZN7cutlass13device_kernelINS_4gemm6kernel13GemmUniversalIN4cute5tupleIJiiiiEEENS1_10collective13CollectiveMmaINS1_40MainloopSm90TmaGmmaWarpSpecializedSparseILi5ENS5_IJNS4_1CILi1EEENSA_ILi2EEESB_EEENS1_35KernelTmaWarpSpecializedCooperativeEEENS5_IJNSA_ILi128EEENSA_ILi256EEENSA_ILi64EEEEEENS_6half_tENS5_IJNS4_6LayoutINS5_IJiNS5_IJSC_iEEEiEEENS5_IJlNS5_IJSB_SC_EEElEEEEENSL_INS5_IJNS5_IJNS5_IJNSA_ILi8EEESC_NSA_ILi4EEEEEEiEEENS5_IJNS5_IJNSA_ILi16EEESC_SC_EEEiEEEiEEENS5_IJNS5_IJNS5_IJSI_SV_NSA_ILi1024EEEEEENSA_ILi4096EEEEEENS5_IJNS5_IJSB_NSA_ILi512EEENSA_ILi32EEEEEElEEElEEEEEEEESK_NS5_IJlSB_lEEENS4_8TiledMMAINS4_8MMA_AtomIJNS4_4SM904GMMA6SPARSE27GMMA_64x256x32_F32F16F16_SSILNS1E_5MajorE0ELS1H_0ELNS1E_7ScaleInE1ELS1I_1ELNS1E_9SparseSelE0EEEEEENSL_INS5_IJSC_SB_SB_EEENS5_IJSB_NSA_ILi0EEES1N_EEEEENS5_IJNS4_10UnderscoreES1Q_S1Q_EEEEENS4_23SM90_TMA_LOAD_MULTICASTENS4_14ComposedLayoutINS4_7SwizzleILi2ELi4ELi3EEENS4_25smem_sparse_ptr_flag_bitsILi2ELi16EEENSL_INS5_IJNS5_IJSB_SR_EEENS5_IJSC_S14_EEEEEENS5_IJNS5_IJS1N_SI_EEESO_EEEEEEEvNS4_8identityENS4_13SM90_TMA_LOADENS1U_INS1V_ILi3ELi4ELi3EEENS4_18smem_ptr_flag_bitsILi16EEENSL_INS5_IJSR_SI_EEENS5_IJSI_SB_EEEEEEEvS26_EENS_8epilogue10collective6detail29Sm90TmaWarpSpecializedAdapterINS2H_15DefaultEpilogueIfNS5_IJSB_llEEES2L_NS2G_6thread17LinearCombinationIfLi1EffLNS2M_9ScaleType4KindE0ELNS_15FloatRoundStyleE2EfEENS1_15EpilogueDefaultEEEEEvvEEEEvNT_6ParamsE)
        .other          _ZN7cutlass13device_kernelINS_4gemm6kernel13GemmUniversalIN4cute5tupleIJiiiiEEENS1_10collective13CollectiveMmaINS1_40MainloopSm90TmaGmmaWarpSpecializedSparseILi5ENS5_IJNS4_1CILi1EEENSA_ILi2EEESB_EEENS1_35KernelTmaWarpSpecializedCooperativeEEENS5_IJNSA_ILi128EEENSA_ILi256EEENSA_ILi64EEEEEENS_6half_tENS5_IJNS4_6LayoutINS5_IJiNS5_IJSC_iEEEiEEENS5_IJlNS5_IJSB_SC_EEElEEEEENSL_INS5_IJNS5_IJNS5_IJNSA_ILi8EEESC_NSA_ILi4EEEEEEiEEENS5_IJNS5_IJNSA_ILi16EEESC_SC_EEEiEEEiEEENS5_IJNS5_IJNS5_IJSI_SV_NSA_ILi1024EEEEEENSA_ILi4096EEEEEENS5_IJNS5_IJSB_NSA_ILi512EEENSA_ILi32EEEEEElEEElEEEEEEEESK_NS5_IJlSB_lEEENS4_8TiledMMAINS4_8MMA_AtomIJNS4_4SM904GMMA6SPARSE27GMMA_64x256x32_F32F16F16_SSILNS1E_5MajorE0ELS1H_0ELNS1E_7ScaleInE1ELS1I_1ELNS1E_9SparseSelE0EEEEEENSL_INS5_IJSC_SB_SB_EEENS5_IJSB_NSA_ILi0EEES1N_EEEEENS5_IJNS4_10UnderscoreES1Q_S1Q_EEEEENS4_23SM90_TMA_LOAD_MULTICASTENS4_14ComposedLayoutINS4_7SwizzleILi2ELi4ELi3EEENS4_25smem_sparse_ptr_flag_bitsILi2ELi16EEENSL_INS5_IJNS5_IJSB_SR_EEENS5_IJSC_S14_EEEEEENS5_IJNS5_IJS1N_SI_EEESO_EEEEEEEvNS4_8identityENS4_13SM90_TMA_LOADENS1U_INS1V_ILi3ELi4ELi3EEENS4_18smem_ptr_flag_bitsILi16EEENSL_INS5_IJSR_SI_EEENS5_IJSI_SB_EEEEEEEvS26_EENS_8epilogue10collective6detail29Sm90TmaWarpSpecializedAdapterINS2H_15DefaultEpilogueIfNS5_IJSB_llEEES2L_NS2G_6thread17LinearCombinationIfLi1EffLNS2M_9ScaleType4KindE0ELNS_15FloatRoundStyleE2EfEENS1_15EpilogueDefaultEEEEEvvEEEEvNT_6ParamsE,@"STO_CUDA_ENTRY STV_DEFAULT"
_ZN7cutlass13device_kernelINS_4gemm6kernel13GemmUniversalIN4cute5tupleIJiiiiEEENS1_10collective13CollectiveMmaINS1_40MainloopSm90TmaGmmaWarpSpecializedSparseILi5ENS5_IJNS4_1CILi1EEENSA_ILi2EEESB_EEENS1_35KernelTmaWarpSpecializedCooperativeEEENS5_IJNSA_ILi128EEENSA_ILi256EEENSA_ILi64EEEEEENS_6half_tENS5_IJNS4_6LayoutINS5_IJiNS5_IJSC_iEEEiEEENS5_IJlNS5_IJSB_SC_EEElEEEEENSL_INS5_IJNS5_IJNS5_IJNSA_ILi8EEESC_NSA_ILi4EEEEEEiEEENS5_IJNS5_IJNSA_ILi16EEESC_SC_EEEiEEEiEEENS5_IJNS5_IJNS5_IJSI_SV_NSA_ILi1024EEEEEENSA_ILi4096EEEEEENS5_IJNS5_IJSB_NSA_ILi512EEENSA_ILi32EEEEEElEEElEEEEEEEESK_NS5_IJlSB_lEEENS4_8TiledMMAINS4_8MMA_AtomIJNS4_4SM904GMMA6SPARSE27GMMA_64x256x32_F32F16F16_SSILNS1E_5MajorE0ELS1H_0ELNS1E_7ScaleInE1ELS1I_1ELNS1E_9SparseSelE0EEEEEENSL_INS5_IJSC_SB_SB_EEENS5_IJSB_NSA_ILi0EEES1N_EEEEENS5_IJNS4_10UnderscoreES1Q_S1Q_EEEEENS4_23SM90_TMA_LOAD_MULTICASTENS4_14ComposedLayoutINS4_7SwizzleILi2ELi4ELi3EEENS4_25smem_sparse_ptr_flag_bitsILi2ELi16EEENSL_INS5_IJNS5_IJSB_SR_EEENS5_IJSC_S14_EEEEEENS5_IJNS5_IJS1N_SI_EEESO_EEEEEEEvNS4_8identityENS4_13SM90_TMA_LOADENS1U_INS1V_ILi3ELi4ELi3EEENS4_18smem_ptr_flag_bitsILi16EEENSL_INS5_IJSR_SI_EEENS5_IJSI_SB_EEEEEEEvS26_EENS_8epilogue10collective6detail29Sm90TmaWarpSpecializedAdapterINS2H_15DefaultEpilogueIfNS5_IJSB_llEEES2L_NS2G_6thread17LinearCombinationIfLi1EffLNS2M_9ScaleType4KindE0ELNS_15FloatRoundStyleE2EfEENS1_15EpilogueDefaultEEEEEvvEEEEvNT_6ParamsE:
[----:B------:R-:W-:Y:S01]  /*0000*/  LDC R1, c[0x0][0x28] ;  /* 0x00000a00ff017b82 */ /* 0x000fe20000000800 */
[----:B------:R-:W0:Y:S01]  /*0010*/  S2R R0, SR_TID.X ;  /* 0x0000000000007919 */ /* 0x000e220000002100 */
[----:B------:R-:W-:Y:S01]  /*0020*/  ELECT P0, URZ, PT ;  /* 0x00000000003f782f */ /* 0x000fe20003800000 */
[----:B------:R-:W-:Y:S01]  /*0030*/  BSSY B0, `(.L_x_0) ;  /* 0x0000012000007945 */ /* 0x000fe20003800000 */
[--C-:B0-----:R-:W-:Y:S02]  /*0040*/  SHF.R.U32.HI R2, RZ, 0x5, R0.reuse ;  /* 0x00000005ff027819 */ /* 0x101fe40000011600 */
[----:B------:R-:W-:-:S03]  /*0050*/  SHF.R.U32.HI R6, RZ, 0x7, R0 ;  /* 0x00000007ff067819 */ /* 0x000fc60000011600 */
[----:B------:R-:W0:Y:S04]  /*0060*/  SHFL.IDX PT, R7, R2, RZ, 0x1f ;  /* 0x00001fff02077589 */ /* 0x000e2800000e0000 */
[----:B------:R1:W2:Y:S01]  /*0070*/  SHFL.IDX PT, R3, R6, RZ, 0x1f ;  /* 0x00001fff06037589 */ /* 0x0002a200000e0000 */
[----:B0-----:R-:W-:-:S13]  /*0080*/  ISETP.NE.OR P0, PT, R7, RZ, !P0 ;  /* 0x000000ff0700720c */ /* 0x001fda0004705670 */
[----:B-12---:R-:W-:Y:S05]  /*0090*/  @P0 BRA `(.L_x_1) ;  /* 0x00000000002c0947 */ /* 0x006fea0003800000 */
[----:B------:R-:W-:Y:S02]  /*00a0*/  ULDC.64 UR4, c[0x0][0x198] ;  /* 0x0000660000047ab9 */ /* 0x000fe40000000a00 */
[----:B------:R-:W-:Y:S02]  /*00b0*/  UIADD3 UR6, UP0, UR4, 0xf0, URZ ;  /* 0x000000f004067890 */ /* 0x000fe4000ff1e03f */
[----:B------:R-:W-:Y:S02]  /*00c0*/  UIADD3 UR8, UP1, UR4, 0x1f0, URZ ;  /* 0x000001f004087890 */ /* 0x000fe4000ff3e03f */
[----:B------:R-:W-:Y:S02]  /*00d0*/  UIADD3 UR4, UP2, UR4, 0x2f0, URZ ;  /* 0x000002f004047890 */ /* 0x000fe4000ff5e03f */
[----:B------:R-:W-:Y:S02]  /*00e0*/  UIADD3.X UR7, URZ, UR5, URZ, UP0, !UPT ;  /* 0x000000053f077290 */ /* 0x000fe400087fe43f */
[----:B------:R-:W-:-:S02]  /*00f0*/  UIADD3.X UR9, URZ, UR5, URZ, UP1, !UPT ;  /* 0x000000053f097290 */ /* 0x000fc40008ffe43f */
[----:B------:R-:W-:-:S05]  /*0100*/  UIADD3.X UR5, URZ, UR5, URZ, UP2, !UPT ;  /* 0x000000053f057290 */ /* 0x000fca00097fe43f */
[----:B------:R0:W-:Y:S02]  /*0110*/  UTMACCTL.PF [UR6] ;  /* 0x00000000060079b9 */ /* 0x0001e40008040000 */
[----:B------:R0:W-:Y:S02]  /*0120*/  UTMACCTL.PF [UR8] ;  /* 0x00000000080079b9 */ /* 0x0001e40008040000 */
[----:B------:R0:W-:Y:S02]  /*0130*/  UTMACCTL.PF [UR4] ;  /* 0x00000000040079b9 */ /* 0x0001e40008040000 */
[----:B0-----:R-:W-:Y:S01]  /*0140*/  NOP ;  /* 0x0000000000007918 */ /* 0x001fe20000000000 */
.L_x_1:
[----:B------:R-:W-:Y:S05]  /*0150*/  BSYNC B0 ;  /* 0x0000000000007941 */ /* 0x000fea0003800000 */
.L_x_0:
[----:B------:R-:W0:Y:S02]  /*0160*/  SHFL.IDX PT, R4, R2, RZ, 0x1f ;  /* 0x00001fff02047589 */ /* 0x000e2400000e0000 */
[----:B0-----:R-:W-:-:S13]  /*0170*/  ISETP.NE.AND P0, PT, R4, RZ, PT ;  /* 0x000000ff0400720c */ /* 0x001fda0003f05270 */
[----:B------:R-:W-:Y:S05]  /*0180*/  @P0 BRA `(.L_x_2) ;  /* 0x0000000000600947 */ /* 0x000fea0003800000 */
[----:B------:R-:W0:Y:S01]  /*0190*/  S2UR UR8, SR_CgaCtaId ;  /* 0x00000000000879c3 */ /* 0x000e220000008800 */
[----:B------:R-:W-:Y:S01]  /*01a0*/  UMOV UR4, 0x400 ;  /* 0x0000040000047882 */ /* 0x000fe20000000000 */
[----:B------:R-:W-:Y:S01]  /*01b0*/  UMOV UR5, 0x1 ;  /* 0x0000000100057882 */ /* 0x000fe20000000000 */
[----:B------:R-:W-:Y:S01]  /*01c0*/  UMOV UR6, 0x4 ;  /* 0x0000000400067882 */ /* 0x000fe20000000000 */
[----:B------:R-:W-:Y:S01]  /*01d0*/  ELECT P0, URZ, PT ;  /* 0x00000000003f782f */ /* 0x000fe20003800000 */
[----:B------:R-:W-:-:S04]  /*01e0*/  UIADD3 UR6, -UR6, 0x100000, URZ ;  /* 0x0010000006067890 */ /* 0x000fc8000fffe13f */
[----:B------:R-:W-:Y:S02]  /*01f0*/  USHF.L.U32 UR7, UR6, 0xb, URZ ;  /* 0x0000000b06077899 */ /* 0x000fe4000800063f */
[----:B------:R-:W-:Y:S02]  /*0200*/  USHF.L.U32 UR6, UR6, 0x1, URZ ;  /* 0x0000000106067899 */ /* 0x000fe4000800063f */
[----:B0-----:R-:W-:Y:S02]  /*0210*/  ULEA UR8, UR8, UR4, 0x18 ;  /* 0x0000000408087291 */ /* 0x001fe4000f8ec03f */
[----:B------:R-:W-:-:S04]  /*0220*/  UIADD3 UR4, -UR5, 0x100000, URZ ;  /* 0x0010000005047890 */ /* 0x000fc8000fffe13f */
[----:B------:R-:W-:Y:S02]  /*0230*/  USHF.L.U32 UR5, UR4, 0xb, URZ ;  /* 0x0000000b04057899 */ /* 0x000fe4000800063f */
[----:B------:R-:W-:Y:S01]  /*0240*/  USHF.L.U32 UR4, UR4, 0x1, URZ ;  /* 0x0000000104047899 */ /* 0x000fe2000800063f */
[----:B------:R-:W0:Y:S11]  /*0250*/  FENCE.VIEW.ASYNC.S ;  /* 0x00000000000073c6 */ /* 0x000e360000000000 */
[----:B0-----:R0:W1:Y:S01]  /*0260*/  SYNCS.EXCH.64 URZ, [UR8], UR4 ;  /* 0x00000004083f75b2 */ /* 0x0010620008000100 */
[----:B------:R0:W2:Y:S01]  /*0270*/  SYNCS.EXCH.64 URZ, [UR8+0x28], UR6 ;  /* 0x00002806083f75b2 */ /* 0x0000a20008000100 */
[----:B------:R0:W3:Y:S01]  /*0280*/  SYNCS.EXCH.64 URZ, [UR8+0x8], UR4 ;  /* 0x00000804083f75b2 */ /* 0x0000e20008000100 */
[----:B------:R0:W4:Y:S01]  /*0290*/  SYNCS.EXCH.64 URZ, [UR8+0x30], UR6 ;  /* 0x00003006083f75b2 */ /* 0x0001220008000100 */
[----:B------:R0:W0:Y:S01]  /*02a0*/  SYNCS.EXCH.64 URZ, [UR8+0x10], UR4 ;  /* 0x00001004083f75b2 */ /* 0x0000220008000100 */
[----:B------:R0:W0:Y:S01]  /*02b0*/  SYNCS.EXCH.64 URZ, [UR8+0x38], UR6 ;  /* 0x00003806083f75b2 */ /* 0x0000220008000100 */
[----:B------:R0:W0:Y:S01]  /*02c0*/  SYNCS.EXCH.64 URZ, [UR8+0x18], UR4 ;  /* 0x00001804083f75b2 */ /* 0x0000220008000100 */
[----:B------:R0:W0:Y:S01]  /*02d0*/  SYNCS.EXCH.64 URZ, [UR8+0x40], UR6 ;  /* 0x00004006083f75b2 */ /* 0x0000220008000100 */
[----:B------:R0:W0:Y:S01]  /*02e0*/  SYNCS.EXCH.64 URZ, [UR8+0x20], UR4 ;  /* 0x00002004083f75b2 */ /* 0x0000220008000100 */
[----:B------:R0:W0:Y:S01]  /*02f0*/  SYNCS.EXCH.64 URZ, [UR8+0x48], UR6 ;  /* 0x00004806083f75b2 */ /* 0x0000220008000100 */
[----:B------:R-:W-:Y:S01]  /*0300*/  NOP ;  /* 0x0000000000007918 */ /* 0x000fe20000000000 */
.L_x_2:
[----:B------:R-:W5:Y:S01]  /*0310*/  SHFL.IDX PT, R2, R2, RZ, 0x1f ;  /* 0x00001fff02027589 */ /* 0x000f6200000e0000 */
[----:B------:R-:W-:Y:S01]  /*0320*/  SHF.R.S32.HI R5, RZ, 0x1f, R0 ;  /* 0x0000001fff057819 */ /* 0x000fe20000011400 */
[----:B0-----:R-:W0:Y:S01]  /*0330*/  S2UR UR8, SR_CTAID.X ;  /* 0x00000000000879c3 */ /* 0x001e220000002500 */
[----:B------:R-:W-:Y:S01]  /*0340*/  ELECT P0, URZ, PT ;  /* 0x00000000003f782f */ /* 0x000fe20003800000 */
[----:B------:R-:W1:Y:S01]  /*0350*/  S2R R10, SR_CTAID.Y ;  /* 0x00000000000a7919 */ /* 0x000e620000002600 */
[----:B------:R-:W-:Y:S01]  /*0360*/  LEA.HI R5, R5, R0, RZ, 0x7 ;  /* 0x0000000005057211 */ /* 0x000fe200078f38ff */
[----:B------:R-:W-:Y:S01]  /*0370*/  ULDC UR4, c[0x0][0x154] ;  /* 0x0000550000047ab9 */ /* 0x000fe20000000800 */
[----:B------:R-:W-:Y:S01]  /*0380*/  SHF.R.S32.HI R13, RZ, 0x1f, R4 ;  /* 0x0000001fff0d7819 */ /* 0x000fe20000011404 */
[----:B------:R-:W-:Y:S01]  /*0390*/  NOP ;  /* 0x0000000000007918 */ /* 0x000fe20000000000 */
[----:B------:R-:W-:Y:S01]  /*03a0*/  LOP3.LUT R5, R5, 0xffffff80, RZ, 0xc0, !PT ;  /* 0xffffff8005057812 */ /* 0x000fe200078ec0ff */
[----:B------:R-:W2:Y:S01]  /*03b0*/  LDC R15, c[0x0][0x140] ;  /* 0x00005000ff0f7b82 */ /* 0x000ea20000000800 */
[----:B------:R-:W-:Y:S01]  /*03c0*/  LEA.HI R13, R13, R4, RZ, 0x2 ;  /* 0x000000040d0d7211 */ /* 0x000fe200078f10ff */
[----:B------:R-:W-:-:S02]  /*03d0*/  NOP ;  /* 0x0000000000007918 */ /* 0x000fc40000000000 */
[----:B------:R-:W-:Y:S01]  /*03e0*/  IMAD.IADD R5, R0, 0x1, -R5 ;  /* 0x0000000100057824 */ /* 0x000fe200078e0a05 */
[----:B------:R-:W-:-:S03]  /*03f0*/  LOP3.LUT R13, R13, 0x3ffffffc, RZ, 0xc0, !PT ;  /* 0x3ffffffc0d0d7812 */ /* 0x000fc600078ec0ff */
[----:B------:R-:W3:Y:S01]  /*0400*/  LDC R12, c[0x0][0x144] ;  /* 0x00005100ff0c7b82 */ /* 0x000ee20000000800 */
[----:B------:R-:W-:Y:S01]  /*0410*/  SHF.R.S32.HI R8, RZ, 0x1f, R5 ;  /* 0x0000001fff087819 */ /* 0x000fe20000011405 */
[----:B------:R-:W-:Y:S01]  /*0420*/  IMAD.IADD R4, R4, 0x1, -R13 ;  /* 0x0000000104047824 */ /* 0x000fe200078e0a0d */
[----:B------:R-:W-:Y:S02]  /*0430*/  LOP3.LUT P2, RZ, R5, 0x7, RZ, 0xc0, !PT ;  /* 0x0000000705ff7812 */ /* 0x000fe4000784c0ff */
[----:B------:R-:W-:Y:S02]  /*0440*/  LEA.HI R8, R8, R5, RZ, 0x3 ;  /* 0x0000000508087211 */ /* 0x000fe400078f18ff */
[----:B-----5:R-:W-:Y:S01]  /*0450*/  ISETP.NE.OR P0, PT, R2, RZ, !P0 ;  /* 0x000000ff0200720c */ /* 0x020fe20004705670 */
[----:B------:R-:W5:Y:S01]  /*0460*/  LDC R13, c[0x0][0x148] ;  /* 0x00005200ff0d7b82 */ /* 0x000f620000000800 */
[--C-:B------:R-:W-:Y:S02]  /*0470*/  SHF.R.S32.HI R2, RZ, 0x3, R8.reuse ;  /* 0x00000003ff027819 */ /* 0x100fe40000011408 */
[----:B------:R-:W-:-:S04]  /*0480*/  SHF.R.S32.HI R9, RZ, 0x1f, R8 ;  /* 0x0000001fff097819 */ /* 0x000fc80000011408 */
[----:B------:R-:W-:Y:S02]  /*0490*/  LEA.HI R9, R9, R2, RZ, 0x2 ;  /* 0x0000000209097211 */ /* 0x000fe400078f10ff */
[----:B--2---:R-:W-:Y:S02]  /*04a0*/  ISETP.EQ.U32.AND P4, PT, R15, 0x1, PT ;  /* 0x000000010f00780c */ /* 0x004fe40003f82070 */
[----:B-1----:R-:W-:Y:S01]  /*04b0*/  I2FP.F32.U32 R8, R10 ;  /* 0x0000000a00087245 */ /* 0x002fe20000201000 */
[----:B------:R-:W-:Y:S01]  /*04c0*/  VOTEU.ALL UP0, P0 ;  /* 0x00000000003f7886 */ /* 0x000fe20000000000 */
[----:B------:R-:W-:Y:S01]  /*04d0*/  LOP3.LUT R9, R9, 0xfffffffc, RZ, 0xc0, !PT ;  /* 0xfffffffc09097812 */ /* 0x000fe200078ec0ff */
[----:B------:R-:W-:Y:S02]  /*04e0*/  VOTEU.ALL UP1, P0 ;  /* 0x00000000003f7886 */ /* 0x000fe40000020000 */
[----:B------:R-:W-:Y:S01]  /*04f0*/  FMUL R14, R8, UR4 ;  /* 0x00000004080e7c20 */ /* 0x000fe20008400000 */
[----:B------:R-:W1:Y:S01]  /*0500*/  @!UP0 S2UR UR7, SR_CgaCtaId ;  /* 0x00000000000789c3 */ /* 0x000e620000008800 */
[----:B0-----:R-:W-:Y:S01]  /*0510*/  I2FP.F32.U32 R8, UR8 ;  /* 0x0000000800087c45 */ /* 0x001fe20008201000 */
[----:B------:R-:W-:Y:S01]  /*0520*/  ULDC UR4, c[0x0][0x150] ;  /* 0x0000540000047ab9 */ /* 0x000fe20000000800 */
[----:B------:R-:W-:Y:S01]  /*0530*/  IMAD.IADD R9, R2, 0x1, -R9 ;  /* 0x0000000102097824 */ /* 0x000fe200078e0a09 */
[----:B------:R-:W-:Y:S01]  /*0540*/  SHF.R.S32.HI R2, RZ, 0x1f, R7 ;  /* 0x0000001fff027819 */ /* 0x000fe20000011407 */
[----:B------:R-:W0:Y:S01]  /*0550*/  F2I.U32.TRUNC.NTZ R14, R14 ;  /* 0x0000000e000e7305 */ /* 0x000e22000020f000 */
[----:B------:R-:W-:Y:S01]  /*0560*/  FMUL R8, R8, UR4 ;  /* 0x0000000408087c20 */ /* 0x000fe20008400000 */
[----:B------:R-:W-:Y:S01]  /*0570*/  IMAD R4, R4, 0x4, R9 ;  /* 0x0000000404047824 */ /* 0x000fe200078e0209 */
[----:B------:R-:W-:Y:S01]  /*0580*/  LEA.HI R2, R2, R7, RZ, 0x2 ;  /* 0x0000000702027211 */ /* 0x000fe200078f10ff */
[----:B------:R-:W-:Y:S01]  /*0590*/  UMOV UR4, 0x20 ;  /* 0x0000002000047882 */ /* 0x000fe20000000000 */
[----:B------:R-:W-:Y:S01]  /*05a0*/  @!UP0 UMOV UR6, 0x400 ;  /* 0x0000040000068882 */ /* 0x000fe20000000000 */
[----:B------:R-:W-:Y:S01]  /*05b0*/  IMAD.SHL.U32 R9, R4, 0x4, RZ ;  /* 0x0000000404097824 */ /* 0x000fe200078e00ff */
[----:B------:R-:W-:Y:S01]  /*05c0*/  LOP3.LUT R2, R2, 0xfffffffc, RZ, 0xc0, !PT ;  /* 0xfffffffc02027812 */ /* 0x000fe200078ec0ff */
[----:B------:R-:W2:Y:S01]  /*05d0*/  F2I.U32.TRUNC.NTZ R8, R8 ;  /* 0x0000000800087305 */ /* 0x000ea2000020f000 */
[----:B------:R-:W-:-:S04]  /*05e0*/  @!UP0 UIADD3 UR4, -UR4, 0x100000, URZ ;  /* 0x0010000004048890 */ /* 0x000fc8000fffe13f */
[----:B------:R-:W-:Y:S02]  /*05f0*/  @!UP0 USHF.L.U32 UR5, UR4, 0xb, URZ ;  /* 0x0000000b04058899 */ /* 0x000fe4000800063f */
[----:B------:R-:W-:Y:S01]  /*0600*/  @!UP0 USHF.L.U32 UR4, UR4, 0x1, URZ ;  /* 0x0000000104048899 */ /* 0x000fe2000800063f */
[----:B------:R-:W-:Y:S01]  /*0610*/  LOP3.LUT R5, R4, 0xc, R9, 0x78, !PT ;  /* 0x0000000c04057812 */ /* 0x000fe200078e7809 */
[----:B------:R-:W-:Y:S02]  /*0620*/  IMAD.IADD R7, R7, 0x1, -R2 ;  /* 0x0000000107077824 */ /* 0x000fe400078e0a02 */
[----:B0-----:R-:W-:-:S03]  /*0630*/  IMAD.MOV R20, RZ, RZ, -R14 ;  /* 0x000000ffff147224 */ /* 0x001fc600078e0a0e */
[----:B------:R-:W-:Y:S01]  /*0640*/  ISETP.NE.AND P1, PT, R7, 0x3, PT ;  /* 0x000000030700780c */ /* 0x000fe20003f25270 */
[----:B-1----:R-:W-:Y:S01]  /*0650*/  @!UP0 ULEA UR6, UR7, UR6, 0x18 ;  /* 0x0000000607068291 */ /* 0x002fe2000f8ec03f */
[----:B-----5:R-:W-:Y:S02]  /*0660*/  IMAD R2, R13, R20, R10 ;  /* 0x000000140d027224 */ /* 0x020fe400078e020a */
[----:B------:R-:W-:Y:S01]  /*0670*/  ISETP.EQ.OR P1, PT, R7, RZ, !P1 ;  /* 0x000000ff0700720c */ /* 0x000fe20004f22670 */
[----:B------:R-:W-:Y:S01]  /*0680*/  VOTEU.ALL UP0, P0 ;  /* 0x00000000003f7886 */ /* 0x000fe20000000000 */
[----:B--2---:R-:W-:Y:S01]  /*0690*/  IMAD.MOV R9, RZ, RZ, -R8 ;  /* 0x000000ffff097224 */ /* 0x004fe200078e0a08 */
[----:B------:R-:W-:Y:S01]  /*06a0*/  ISETP.LT.U32.AND P0, PT, R5, 0x2, !P2 ;  /* 0x000000020500780c */ /* 0x000fe20005701070 */
[C---:B------:R-:W-:Y:S01]  /*06b0*/  VIADD R8, R3.reuse, 0xffffffff ;  /* 0xffffffff03087836 */ /* 0x040fe20000000000 */
[----:B------:R-:W-:Y:S01]  /*06c0*/  ISETP.NE.AND P3, PT, R2, R5, PT ;  /* 0x000000050200720c */ /* 0x000fe20003f65270 */
[----:B---3--:R-:W-:Y:S01]  /*06d0*/  IMAD R9, R12, R9, UR8 ;  /* 0x000000080c097e24 */ /* 0x008fe2000f8e0209 */
[----:B------:R-:W-:-:S02]  /*06e0*/  ISETP.EQ.AND P1, PT, R3, RZ, P1 ;  /* 0x000000ff0300720c */ /* 0x000fc40000f22270 */
[----:B------:R-:W-:Y:S01]  /*06f0*/  ISETP.GE.U32.AND P5, PT, R8, 0x2, PT ;  /* 0x000000020800780c */ /* 0x000fe20003fa6070 */
[----:B------:R-:W0:Y:S02]  /*0700*/  FENCE.VIEW.ASYNC.S ;  /* 0x00000000000073c6 */ /* 0x000e240000000000 */
[----:B0-----:R0:W1:Y:S01]  /*0710*/  @!UP0 SYNCS.EXCH.64 URZ, [UR6+0x60], UR4 ;  /* 0x00006004063f85b2 */ /* 0x0010620008000100 */
[----:B------:R-:W-:Y:S02]  /*0720*/  ISETP.EQ.OR P3, PT, R9, RZ, !P3 ;  /* 0x000000ff0900720c */ /* 0x000fe40005f62670 */
[----:B------:R-:W-:Y:S02]  /*0730*/  SEL R4, RZ, 0x1, !P1 ;  /* 0x00000001ff047807 */ /* 0x000fe40004800000 */
[----:B------:R-:W-:Y:S02]  /*0740*/  ISETP.NE.AND P2, PT, R3, RZ, PT ;  /* 0x000000ff0300720c */ /* 0x000fe40003f45270 */
[----:B------:R-:W-:-:S02]  /*0750*/  PLOP3.LUT P0, PT, P0, P3, PT, 0x80, 0x0 ;  /* 0x000000000000781c */ /* 0x000fc40000707070 */
[----:B------:R-:W-:Y:S01]  /*0760*/  SEL R4, R4, 0x2, P5 ;  /* 0x0000000204047807 */ /* 0x000fe20002800000 */
[----:B------:R0:W2:Y:S01]  /*0770*/  @!UP1 SYNCS.EXCH.64 URZ, [UR6+0x68], UR4 ;  /* 0x00006804063f95b2 */ /* 0x0000a20008000100 */
[----:B------:R-:W-:Y:S01]  /*0780*/  NOP ;  /* 0x0000000000007918 */ /* 0x000fe20000000000 */
[----:B------:R-:W-:Y:S08]  /*0790*/  @!P4 BRA `(.L_x_3) ;  /* 0x000000000008c947 */ /* 0x000ff00003800000 */
[----:B-12-4-:R-:W-:Y:S01]  /*07a0*/  UCGABAR_ARV ;  /* 0x00000000000079c7 */ /* 0x016fe20008000000 */
[----:B------:R-:W-:Y:S05]  /*07b0*/  BRA `(.L_x_4) ;  /* 0x0000000000047947 */ /* 0x000fea0003800000 */
.L_x_3:
[----:B-12-4-:R-:W-:Y:S01]  /*07c0*/  NOP ;  /* 0x0000000000007918 */ /* 0x016fe20000000000 */
.L_x_4:
[----:B------:R-:W1:Y:S01]  /*07d0*/  LDC R2, c[0x0][0x75c] ;  /* 0x0001d700ff027b82 */ /* 0x000e620000000800 */
[----:B------:R-:W-:Y:S01]  /*07e0*/  IMAD.MOV.U32 R3, RZ, RZ, RZ ;  /* 0x000000ffff037224 */ /* 0x000fe200078e00ff */
[----:B-1----:R-:W-:Y:S01]  /*07f0*/  ISETP.NE.AND P3, PT, R2, 0x1, PT ;  /* 0x000000010200780c */ /* 0x002fe20003f65270 */
[----:B------:R-:W-:-:S12]  /*0800*/  IMAD.U32 R2, RZ, RZ, UR8 ;  /* 0x00000008ff027e24 */ /* 0x000fd8000f8e00ff */
[----:B------:R-:W1:Y:S01]  /*0810*/  @P3 LDC R17, c[0x0][0x10] ;  /* 0x00000400ff113b82 */ /* 0x000e620000000800 */
[----:B------:R-:W-:Y:S02]  /*0820*/  @P3 IMAD.MOV.U32 R11, RZ, RZ, RZ ;  /* 0x000000ffff0b3224 */ /* 0x000fe400078e00ff */
[----:B------:R-:W-:-:S05]  /*0830*/  @P3 IMAD.MOV.U32 R19, RZ, RZ, RZ ;  /* 0x000000ffff133224 */ /* 0x000fca00078e00ff */
[----:B------:R-:W2:Y:S01]  /*0840*/  @!P3 LDC R15, c[0x0][0xc] ;  /* 0x00000300ff0fbb82 */ /* 0x000ea20000000800 */
[----:B-1----:R-:W-:-:S04]  /*0850*/  @P3 IMAD.WIDE.U32 R16, R17, UR8, R10 ;  /* 0x0000000811103c25 */ /* 0x002fc8000f8e000a */
[----:B--2---:R-:W-:-:S04]  /*0860*/  @!P3 IMAD.WIDE.U32 R14, R10, R15, R2 ;  /* 0x0000000f0a0eb225 */ /* 0x004fc800078e0002 */
[----:B------:R-:W-:Y:S02]  /*0870*/  @P3 IMAD.MOV.U32 R2, RZ, RZ, R16 ;  /* 0x000000ffff023224 */ /* 0x000fe400078e0010 */
[----:B------:R-:W-:Y:S02]  /*0880*/  @P3 IMAD.IADD R3, R17, 0x1, R19 ;  /* 0x0000000111033824 */ /* 0x000fe400078e0213 */
[----:B------:R-:W-:Y:S02]  /*0890*/  @!P3 IMAD.MOV.U32 R2, RZ, RZ, R14 ;  /* 0x000000ffff02b224 */ /* 0x000fe400078e000e */
[----:B------:R-:W-:Y:S01]  /*08a0*/  @!P3 IMAD.MOV.U32 R3, RZ, RZ, R15 ;  /* 0x000000ffff03b224 */ /* 0x000fe200078e000f */
[----:B------:R-:W-:Y:S06]  /*08b0*/  @!P4 BRA `(.L_x_5) ;  /* 0x00000000000cc947 */ /* 0x000fec0003800000 */
[----:B------:R-:W-:Y:S01]  /*08c0*/  UCGABAR_WAIT ;  /* 0x0000000000007dc7 */ /* 0x000fe20008000000 */
[----:B------:R-:W-:Y:S01]  /*08d0*/  CCTL.IVALL ;  /* 0x00000000ff00798f */ /* 0x000fe20002000000 */
[----:B------:R-:W-:Y:S05]  /*08e0*/  BRA `(.L_x_6) ;  /* 0x0000000000047947 */ /* 0x000fea0003800000 */
.L_x_5:
[----:B------:R-:W-:Y:S06]  /*08f0*/  BAR.SYNC.DEFER_BLOCKING 0x0 ;  /* 0x0000000000007b1d */ /* 0x000fec0000010000 */
.L_x_6:
[----:B------:R-:W-:Y:S05]  /*0900*/  @!P2 BRA `(.L_x_7) ;  /* 0x000000ac0054a947 */ /* 0x000fea0003800000 */
[----:B------:R-:W-:-:S13]  /*0910*/  ISETP.GT.U32.AND P1, PT, R8, 0x1, PT ;  /* 0x000000010800780c */ /* 0x000fda0003f24070 */
[----:B0-----:R-:W-:Y:S05]  /*0920*/  @P1 EXIT ;  /* 0x000000000000194d */ /* 0x001fea0003800000 */
[----:B------:R-:W-:Y:S01]  /*0930*/  ULDC.64 UR4, c[0x0][0x750] ;  /* 0x0001d40000047ab9 */ /* 0x000fe20000000a00 */
[----:B------:R-:W-:Y:S01]  /*0940*/  PRMT R14, RZ, 0x7610, R14 ;  /* 0x00007610ff0e7816 */ /* 0x000fe2000000000e */
[----:B------:R-:W-:Y:S01]  /*0950*/  IMAD.MOV.U32 R12, RZ, RZ, -0x1 ;  /* 0xffffffffff0c7424 */ /* 0x000fe200078e00ff */
[----:B------:R-:W-:Y:S01]  /*0960*/  ISETP.GE.U32.AND P1, PT, R2, UR4, PT ;  /* 0x0000000402007c0c */ /* 0x000fe2000bf26070 */
[----:B------:R-:W-:Y:S02]  /*0970*/  IMAD.MOV.U32 R8, RZ, RZ, -0x1 ;  /* 0xffffffffff087424 */ /* 0x000fe400078e00ff */
[----:B------:R-:W-:Y:S01]  /*0980*/  IMAD.MOV.U32 R7, RZ, RZ, -0x1 ;  /* 0xffffffffff077424 */ /* 0x000fe200078e00ff */
[----:B------:R-:W-:-:S13]  /*0990*/  ISETP.GE.U32.AND.EX P1, PT, R3, UR5, PT, P1 ;  /* 0x0000000503007c0c */ /* 0x000fda000bf26110 */
[----:B------:R-:W-:Y:S05]  /*09a0*/  @P1 BRA `(.L_x_8) ;  /* 0x0000000400281947 */ /* 0x000fea0003800000 */
[----:B------:R-:W0:Y:S01]  /*09b0*/  LDC.64 R22, c[0x0][0x728] ;  /* 0x0001ca00ff167b82 */ /* 0x000e220000000a00 */
[----:B------:R-:W-:Y:S02]  /*09c0*/  IMAD.MOV.U32 R14, RZ, RZ, R2 ;  /* 0x000000ffff0e7224 */ /* 0x000fe400078e0002 */
[----:B------:R-:W-:-:S05]  /*09d0*/  IMAD.MOV.U32 R15, RZ, RZ, R3 ;  /* 0x000000ffff0f7224 */ /* 0x000fca00078e0003 */
[----:B------:R-:W1:Y:S08]  /*09e0*/  LDC R8, c[0x0][0x730] ;  /* 0x0001cc00ff087b82 */ /* 0x000e700000000800 */
[----:B------:R-:W2:Y:S01]  /*09f0*/  LDC.64 R24, c[0x0][0x720] ;  /* 0x0001c800ff187b82 */ /* 0x000ea20000000a00 */
[----:B0-----:R-:W-:-:S04]  /*0a00*/  ISETP.NE.U32.AND P1, PT, R22, RZ, PT ;  /* 0x000000ff1600720c */ /* 0x001fc80003f25070 */
[----:B------:R-:W-:-:S13]  /*0a10*/  ISETP.NE.AND.EX P1, PT, R23, RZ, PT, P1 ;  /* 0x000000ff1700720c */ /* 0x000fda0003f25310 */
[----:B-12---:R-:W-:Y:S05]  /*0a20*/  @!P1 BRA `(.L_x_9) ;  /* 0x0000000000289947 */ /* 0x006fea0003800000 */
[----:B------:R-:W0:Y:S02]  /*0a30*/  LDC R7, c[0x0][0x734] ;  /* 0x0001cd00ff077b82 */ /* 0x000e240000000800 */
[----:B0-----:R-:W-:-:S05]  /*0a40*/  IADD3 R7, P1, R2, R7, RZ ;  /* 0x0000000702077210 */ /* 0x001fca0007f3e0ff */
[----:B------:R-:W-:-:S04]  /*0a50*/  IMAD.X R21, RZ, RZ, R3, P1 ;  /* 0x000000ffff157224 */ /* 0x000fc800008e0603 */
[----:B------:R-:W-:-:S04]  /*0a60*/  IMAD.WIDE.U32 R14, R21, R22, RZ ;  /* 0x00000016150e7225 */ /* 0x000fc800078e00ff */
[----:B------:R-:W-:-:S04]  /*0a70*/  IMAD.WIDE.U32 R16, P1, R7, R23, R14 ;  /* 0x0000001707107225 */ /* 0x000fc8000782000e */
[----:B------:R-:W-:-:S04]  /*0a80*/  IMAD.WIDE.U32 R14, R7, R22, RZ ;  /* 0x00000016070e7225 */ /* 0x000fc800078e00ff */
[----:B------:R-:W-:Y:S01]  /*0a90*/  IMAD.X R19, RZ, RZ, RZ, P1 ;  /* 0x000000ffff137224 */ /* 0x000fe200008e06ff */
[----:B------:R-:W-:Y:S01]  /*0aa0*/  IADD3 RZ, P1, R15, R16, RZ ;  /* 0x000000100fff7210 */ /* 0x000fe20007f3e0ff */
[----:B------:R-:W-:-:S04]  /*0ab0*/  IMAD.MOV.U32 R18, RZ, RZ, R17 ;  /* 0x000000ffff127224 */ /* 0x000fc800078e0011 */
[----:B------:R-:W-:-:S08]  /*0ac0*/  IMAD.WIDE.U32.X R14, R21, R23, R18, P1 ;  /* 0x00000017150e7225 */ /* 0x000fd000008e0412 */
.L_x_9:
[----:B------:R-:W0:Y:S01]  /*0ad0*/  LDC.64 R26, c[0x0][0x740] ;  /* 0x0001d000ff1a7b82 */ /* 0x000e220000000a00 */
[--C-:B------:R-:W-:Y:S01]  /*0ae0*/  SHF.R.U64 R28, R14, R8, R15.reuse ;  /* 0x000000080e1c7219 */ /* 0x100fe2000000120f */
[----:B------:R-:W-:Y:S01]  /*0af0*/  IMAD R30, R13, R20, R10 ;  /* 0x000000140d1e7224 */ /* 0x000fe200078e020a */
[----:B------:R-:W-:Y:S02]  /*0b00*/  SHF.R.U32.HI R7, RZ, R8, R15 ;  /* 0x00000008ff077219 */ /* 0x000fe4000001160f */
[----:B------:R-:W-:-:S03]  /*0b10*/  IADD3 R11, P1, RZ, -R28, RZ ;  /* 0x8000001cff0b7210 */ /* 0x000fc60007f3e0ff */
[----:B------:R-:W1:Y:S02]  /*0b20*/  LDC R12, c[0x0][0x718] ;  /* 0x0001c600ff0c7b82 */ /* 0x000e640000000800 */
[----:B------:R-:W-:Y:S02]  /*0b30*/  IMAD.X R7, RZ, RZ, ~R7, P1 ;  /* 0x000000ffff077224 */ /* 0x000fe400008e0e07 */
[----:B------:R-:W-:-:S04]  /*0b40*/  IMAD.WIDE.U32 R14, R11, R24, R2 ;  /* 0x000000180b0e7225 */ /* 0x000fc800078e0002 */
[----:B------:R-:W2:Y:S01]  /*0b50*/  LDC R18, c[0x0][0x708] ;  /* 0x0001c200ff127b82 */ /* 0x000ea20000000800 */
[----:B------:R-:W-:-:S04]  /*0b60*/  IMAD R8, R7, R24, RZ ;  /* 0x0000001807087224 */ /* 0x000fc800078e02ff */
[----:B------:R-:W-:-:S03]  /*0b70*/  IMAD R7, R11, R25, R8 ;  /* 0x000000190b077224 */ /* 0x000fc600078e0208 */
[----:B------:R-:W3:Y:S01]  /*0b80*/  LDC R19, c[0x0][0x758] ;  /* 0x0001d600ff137b82 */ /* 0x000ee20000000800 */
[----:B------:R-:W-:Y:S01]  /*0b90*/  IMAD.IADD R7, R15, 0x1, R7 ;  /* 0x000000010f077824 */ /* 0x000fe200078e0207 */
[----:B0-----:R-:W-:-:S04]  /*0ba0*/  ISETP.NE.U32.AND P1, PT, R26, RZ, PT ;  /* 0x000000ff1a00720c */ /* 0x001fc80003f25070 */
[----:B------:R-:W-:Y:S02]  /*0bb0*/  ISETP.NE.AND.EX P1, PT, R27, RZ, PT, P1 ;  /* 0x000000ff1b00720c */ /* 0x000fe40003f25310 */
[----:B------:R-:W0:Y:S01]  /*0bc0*/  LDC R22, c[0x0][0x700] ;  /* 0x0001c000ff167b82 */ /* 0x000e220000000800 */
[-CC-:B-1----:R-:W-:Y:S02]  /*0bd0*/  SHF.R.U64 R16, R14, R12.reuse, R7.reuse ;  /* 0x0000000c0e107219 */ /* 0x182fe40000001207 */
[----:B------:R-:W-:Y:S01]  /*0be0*/  SHF.R.U32.HI R7, RZ, R12, R7 ;  /* 0x0000000cff077219 */ /* 0x000fe20000011607 */
[----:B------:R-:W-:-:S04]  /*0bf0*/  IMAD.MOV.U32 R12, RZ, RZ, -0x1 ;  /* 0xffffffffff0c7424 */ /* 0x000fc800078e00ff */
[----:B------:R-:W1:Y:S01]  /*0c00*/  LDC R21, c[0x0][0x748] ;  /* 0x0001d200ff157b82 */ /* 0x000e620000000800 */
[-CC-:B--2---:R-:W-:Y:S02]  /*0c10*/  SHF.R.U64 R25, R16, R18.reuse, R7.reuse ;  /* 0x0000001210197219 */ /* 0x184fe40000001207 */
[----:B------:R-:W-:Y:S01]  /*0c20*/  SHF.R.U32.HI R8, RZ, R18, R7 ;  /* 0x00000012ff087219 */ /* 0x000fe20000011607 */
[----:B------:R-:W-:-:S04]  /*0c30*/  IMAD.MOV.U32 R18, RZ, RZ, 0x1 ;  /* 0x00000001ff127424 */ /* 0x000fc800078e00ff */
[----:B------:R-:W2:Y:S01]  /*0c40*/  LDC R23, c[0x0][0x738] ;  /* 0x0001ce00ff177b82 */ /* 0x000ea20000000800 */
[-CC-:B---3--:R-:W-:Y:S02]  /*0c50*/  SHF.R.U64 R20, R25, R19.reuse, R8.reuse ;  /* 0x0000001319147219 */ /* 0x188fe40000001208 */
[-C--:B------:R-:W-:Y:S02]  /*0c60*/  SHF.L.U32 R7, R12, R19.reuse, RZ ;  /* 0x000000130c077219 */ /* 0x080fe400000006ff */
[----:B------:R-:W-:Y:S01]  /*0c70*/  SHF.R.U32.HI R11, RZ, R19, R8 ;  /* 0x00000013ff0b7219 */ /* 0x000fe20000011608 */
[----:B------:R-:W-:Y:S01]  /*0c80*/  IMAD.MOV.U32 R10, RZ, RZ, R20 ;  /* 0x000000ffff0a7224 */ /* 0x000fe200078e0014 */
[----:B------:R-:W-:Y:S01]  /*0c90*/  LOP3.LUT R8, RZ, R7, RZ, 0x33, !PT ;  /* 0x00000007ff087212 */ /* 0x000fe200078e33ff */
[----:B------:R-:W3:Y:S01]  /*0ca0*/  LDC R24, c[0x0][0x710] ;  /* 0x0001c400ff187b82 */ /* 0x000ee20000000800 */
[----:B------:R-:W-:Y:S05]  /*0cb0*/  @!P1 BRA `(.L_x_10) ;  /* 0x0000000000289947 */ /* 0x000fea0003800000 */
[----:B------:R-:W4:Y:S02]  /*0cc0*/  LDC R7, c[0x0][0x74c] ;  /* 0x0001d300ff077b82 */ /* 0x000f240000000800 */
[----:B----4-:R-:W-:-:S05]  /*0cd0*/  IADD3 R7, P1, R20, R7, RZ ;  /* 0x0000000714077210 */ /* 0x010fca0007f3e0ff */
        /* <DEDUP_REMOVED lines=8> */
.L_x_10:
[----:B-1----:R-:W-:Y:S01]  /*0d60*/  SHF.R.U64 R10, R10, R21, R11 ;  /* 0x000000150a0a7219 */ /* 0x002fe2000000120b */
[----:B0-----:R-:W-:Y:S01]  /*0d70*/  VIADD R11, R22, 0xffffffff ;  /* 0xffffffff160b7836 */ /* 0x001fe20000000000 */
[----:B------:R-:W-:Y:S01]  /*0d80*/  SHF.L.U32 R7, R18, R19, RZ ;  /* 0x0000001312077219 */ /* 0x000fe200000006ff */
[----:B------:R-:W-:Y:S01]  /*0d90*/  IMAD.MOV.U32 R14, RZ, RZ, 0x1 ;  /* 0x00000001ff0e7424 */ /* 0x000fe200078e00ff */
[----:B------:R-:W-:Y:S01]  /*0da0*/  LOP3.LUT R8, R25, R8, RZ, 0xc0, !PT ;  /* 0x0000000819087212 */ /* 0x000fe200078ec0ff */
[----:B------:R-:W-:Y:S01]  /*0db0*/  IMAD.MOV R12, RZ, RZ, -R10 ;  /* 0x000000ffff0c7224 */ /* 0x000fe200078e0a0a */
[----:B------:R-:W-:Y:S02]  /*0dc0*/  SEL R9, R9, R30, !P3 ;  /* 0x0000001e09097207 */ /* 0x000fe40005800000 */
[----:B------:R-:W-:Y:S01]  /*0dd0*/  LOP3.LUT R11, R16, R11, RZ, 0xc0, !PT ;  /* 0x0000000b100b7212 */ /* 0x000fe200078ec0ff */
[----:B------:R-:W-:Y:S02]  /*0de0*/  IMAD R8, R7, R10, R8 ;  /* 0x0000000a07087224 */ /* 0x000fe400078e0208 */
[----:B--2---:R-:W-:-:S02]  /*0df0*/  IMAD R7, R12, R23, R20 ;  /* 0x000000170c077224 */ /* 0x004fc400078e0214 */
[----:B---3--:R-:W-:Y:S02]  /*0e00*/  IMAD R9, R8, R24, R9 ;  /* 0x0000001808097224 */ /* 0x008fe400078e0209 */
[----:B------:R-:W-:Y:S02]  /*0e10*/  IMAD R12, R7, R22, R11 ;  /* 0x00000016070c7224 */ /* 0x000fe400078e020b */
[----:B------:R-:W-:-:S03]  /*0e20*/  IMAD.MOV.U32 R7, RZ, RZ, R28 ;  /* 0x000000ffff077224 */ /* 0x000fc600078e001c */
[----:B------:R-:W-:Y:S02]  /*0e30*/  SEL R8, R12, R9, !P3 ;  /* 0x000000090c087207 */ /* 0x000fe40005800000 */
[----:B------:R-:W-:-:S07]  /*0e40*/  SEL R12, R9, R12, !P3 ;  /* 0x0000000c090c7207 */ /* 0x000fce0005800000 */
.L_x_8:
[----:B------:R-:W-:-:S08]  /*0e50*/  NOP ;  /* 0x0000000000007918 */ /* 0x000fd00000000000 */
[----:B------:R-:W0:Y:S02]  /*0e60*/  USETMAXREG.TRY_ALLOC.CTAPOOL UP0, 0xe8 ;  /* 0x000000e8000079c8 */ /* 0x000e240008000600 */
[----:B0-----:R-:W-:-:S13]  /*0e70*/  PLOP3.LUT P1, PT, PT, PT, UP0, 0x80, 0x0 ;  /* 0x000000000000781c */ /* 0x001fda0003f2f008 */
[----:B------:R-:W-:Y:S05]  /*0e80*/  @!P1 BRA `(.L_x_8) ;  /* 0xfffffffc00f09947 */ /* 0x000fea000383ffff */
[----:B------:R-:W-:Y:S01]  /*0e90*/  ULDC.64 UR4, c[0x0][0x698] ;  /* 0x0001a60000047ab9 */ /* 0x000fe20000000a00 */
[----:B------:R-:W-:Y:S01]  /*0ea0*/  ULDC.64 UR14, c[0x0][0x208] ;  /* 0x00008200000e7ab9 */ /* 0x000fe20000000a00 */
[----:B------:R-:W-:-:S04]  /*0eb0*/  ISETP.NE.U32.AND P1, PT, RZ, UR4, PT ;  /* 0x00000004ff007c0c */ /* 0x000fc8000bf25070 */
[----:B------:R-:W-:-:S13]  /*0ec0*/  ISETP.NE.AND.EX P1, PT, RZ, UR5, PT, P1 ;  /* 0x00000005ff007c0c */ /* 0x000fda000bf25310 */
[----:B------:R-:W-:Y:S05]  /*0ed0*/  @!P1 BRA `(.L_x_11) ;  /* 0x00000000001c9947 */ /* 0x000fea0003800000 */
[----:B------:R-:W0:Y:S02]  /*0ee0*/  LDC.64 R10, c[0x0][0x698] ;  /* 0x0001a600ff0a7b82 */ /* 0x000e240000000a00 */
[----:B0-----:R-:W2:Y:S02]  /*0ef0*/  LDG.E.64 R10, desc[UR14][R10.64] ;  /* 0x0000000e0a0a7981 */ /* 0x001ea4000c1e1b00 */
[----:B--2---:R-:W-:-:S04]  /*0f00*/  ISETP.NE.U32.AND P1, PT, R10, RZ, PT ;  /* 0x000000ff0a00720c */ /* 0x004fc80003f25070 */
[----:B------:R-:W-:-:S13]  /*0f10*/  ISETP.NE.AND.EX P1, PT, R11, RZ, PT, P1 ;  /* 0x000000ff0b00720c */ /* 0x000fda0003f25310 */
[----:B------:R-:W-:Y:S05]  /*0f20*/  @!P1 BRA `(.L_x_11) ;  /* 0x0000000000089947 */ /* 0x000fea0003800000 */
[----:B------:R0:W5:Y:S01]  /*0f30*/  LD.E R9, desc[UR14][R10.64] ;  /* 0x0000000e0a097980 */ /* 0x000162000c101900 */
[----:B------:R-:W-:Y:S05]  /*0f40*/  BRA `(.L_x_12) ;  /* 0x0000000000207947 */ /* 0x000fea0003800000 */
.L_x_11:
[----:B------:R-:W-:Y:S02]  /*0f50*/  ULDC.64 UR4, c[0x0][0x688] ;  /* 0x0001a20000047ab9 */ /* 0x000fe40000000a00 */
[----:B------:R-:W-:-:S04]  /*0f60*/  ISETP.NE.U32.AND P1, PT, RZ, UR4, PT ;  /* 0x00000004ff007c0c */ /* 0x000fc8000bf25070 */
[----:B------:R-:W-:-:S13]  /*0f70*/  ISETP.NE.AND.EX P1, PT, RZ, UR5, PT, P1 ;  /* 0x00000005ff007c0c */ /* 0x000fda000bf25310 */
[----:B------:R-:W-:Y:S05]  /*0f80*/  @!P1 BRA `(.L_x_13) ;  /* 0x00000000000c9947 */ /* 0x000fea0003800000 */
[----:B------:R-:W0:Y:S02]  /*0f90*/  LDC.64 R10, c[0x0][0x688] ;  /* 0x0001a200ff0a7b82 */ /* 0x000e240000000a00 */
[----:B0-----:R1:W5:Y:S01]  /*0fa0*/  LDG.E R9, desc[UR14][R10.64] ;  /* 0x0000000e0a097981 */ /* 0x001362000c1e1900 */
[----:B------:R-:W-:Y:S05]  /*0fb0*/  BRA `(.L_x_12) ;  /* 0x0000000000047947 */ /* 0x000fea0003800000 */
.L_x_13:
[----:B------:R-:W2:Y:S02]  /*0fc0*/  LDC R9, c[0x0][0x680] ;  /* 0x0001a000ff097b82 */ /* 0x000ea40000000800 */
.L_x_12:
[----:B------:R-:W-:Y:S02]  /*0fd0*/  ULDC.64 UR4, c[0x0][0x6a0] ;  /* 0x0001a80000047ab9 */ /* 0x000fe40000000a00 */
[----:B------:R-:W-:-:S04]  /*0fe0*/  ISETP.NE.U32.AND P1, PT, RZ, UR4, PT ;  /* 0x00000004ff007c0c */ /* 0x000fc8000bf25070 */
[----:B------:R-:W-:-:S13]  /*0ff0*/  ISETP.NE.AND.EX P1, PT, RZ, UR5, PT, P1 ;  /* 0x00000005ff007c0c */ /* 0x000fda000bf25310 */
[----:B------:R-:W-:Y:S05]  /*1000*/  @!P1 BRA `(.L_x_14) ;  /* 0x00000000001c9947 */ /* 0x000fea0003800000 */
[----:B01----:R-:W0:Y:S02]  /*1010*/  LDC.64 R10, c[0x0][0x6a0] ;  /* 0x0001a800ff0a7b82 */ /* 0x003e240000000a00 */
[----:B0-----:R-:W3:Y:S02]  /*1020*/  LDG.E.64 R10, desc[UR14][R10.64] ;  /* 0x0000000e0a0a7981 */ /* 0x001ee4000c1e1b00 */
[----:B---3--:R-:W-:-:S04]  /*1030*/  ISETP.NE.U32.AND P1, PT, R10, RZ, PT ;  /* 0x000000ff0a00720c */ /* 0x008fc80003f25070 */
[----:B------:R-:W-:-:S13]  /*1040*/  ISETP.NE.AND.EX P1, PT, R11, RZ, PT, P1 ;  /* 0x000000ff0b00720c */ /* 0x000fda0003f25310 */
[----:B------:R-:W-:Y:S05]  /*1050*/  @!P1 BRA `(.L_x_14) ;  /* 0x0000000000089947 */ /* 0x000fea0003800000 */
[----:B------:R0:W5:Y:S01]  /*1060*/  LD.E R11, desc[UR14][R10.64] ;  /* 0x0000000e0a0b7980 */ /* 0x000162000c101900 */
[----:B------:R-:W-:Y:S05]  /*1070*/  BRA `(.L_x_15) ;  /* 0x0000000000207947 */ /* 0x000fea0003800000 */
.L_x_14:
[----:B------:R-:W-:Y:S02]  /*1080*/  ULDC.64 UR4, c[0x0][0x690] ;  /* 0x0001a40000047ab9 */ /* 0x000fe40000000a00 */
[----:B------:R-:W-:-:S04]  /*1090*/  ISETP.NE.U32.AND P1, PT, RZ, UR4, PT ;  /* 0x00000004ff007c0c */ /* 0x000fc8000bf25070 */
[----:B------:R-:W-:-:S13]  /*10a0*/  ISETP.NE.AND.EX P1, PT, RZ, UR5, PT, P1 ;  /* 0x00000005ff007c0c */ /* 0x000fda000bf25310 */
[----:B------:R-:W-:Y:S05]  /*10b0*/  @!P1 BRA `(.L_x_16) ;  /* 0x00000000000c9947 */ /* 0x000fea0003800000 */
[----:B01----:R-:W0:Y:S02]  /*10c0*/  LDC.64 R10, c[0x0][0x690] ;  /* 0x0001a400ff0a7b82 */ /* 0x003e240000000a00 */
[----:B0-----:R1:W5:Y:S01]  /*10d0*/  LDG.E R11, desc[UR14][R10.64] ;  /* 0x0000000e0a0b7981 */ /* 0x001362000c1e1900 */
[----:B------:R-:W-:Y:S05]  /*10e0*/  BRA `(.L_x_15) ;  /* 0x0000000000047947 */ /* 0x000fea0003800000 */
.L_x_16:
[----:B01----:R-:W3:Y:S02]  /*10f0*/  LDC R11, c[0x0][0x684] ;  /* 0x0001a100ff0b7b82 */ /* 0x003ee40000000800 */
.L_x_15:
[----:B------:R-:W-:-:S13]  /*1100*/  LOP3.LUT P1, RZ, R14, 0xff, RZ, 0xc0, !PT ;  /* 0x000000ff0eff7812 */ /* 0x000fda000782c0ff */
[----:B------:R-:W-:Y:S05]  /*1110*/  @!P1 EXIT ;  /* 0x000000000000994d */ /* 0x000fea0003800000 */
[----:B------:R-:W-:Y:S01]  /*1120*/  ULDC UR4, c[0x0][0x28c] ;  /* 0x0000a30000047ab9 */ /* 0x000fe20000000800 */
[----:B------:R-:W-:Y:S01]  /*1130*/  LOP3.LUT R158, R4, 0x1, RZ, 0xfc, !PT ;  /* 0x00000001049e7812 */ /* 0x000fe200078efcff */
[----:B------:R-:W-:-:S04]  /*1140*/  UIADD3 UR4, UR4, 0x3f, URZ ;  /* 0x0000003f04047890 */ /* 0x000fc8000fffe03f */
[----:B------:R-:W-:-:S04]  /*1150*/  USHF.R.S32.HI UR5, URZ, 0x1f, UR4 ;  /* 0x0000001f3f057899 */ /* 0x000fc80008011404 */
[----:B------:R-:W-:-:S03]  /*1160*/  ULEA.HI UR5, UR5, UR4, URZ, 0x6 ;  /* 0x0000000405057291 */ /* 0x000fc6000f8f303f */
[----:B------:R-:W-:Y:S01]  /*1170*/  UMOV UR4, URZ ;  /* 0x0000003f00047c82 */ /* 0x000fe20008000000 */
[----:B------:R-:W-:-:S03]  /*1180*/  USHF.R.S32.HI UR6, URZ, 0x6, UR5 ;  /* 0x000000063f067899 */ /* 0x000fc60008011405 */
[----:B------:R-:W-:-:S09]  /*1190*/  UMOV UR5, URZ ;  /* 0x0000003f00057c82 */ /* 0x000fd20008000000 */
.L_x_281:
[----:B01----:R-:W-:Y:S02]  /*11a0*/  LOP3.LUT R10, R0, 0x80, RZ, 0xc0, !PT ;  /* 0x00000080000a7812 */ /* 0x003fe400078ec0ff */
[----:B----4-:R-:W-:Y:S02]  /*11b0*/  CS2R R150, SRZ ;  /* 0x0000000000967805 */ /* 0x010fe4000001ff00 */
[----:B------:R-:W-:Y:S02]  /*11c0*/  CS2R R24, SRZ ;  /* 0x0000000000187805 */ /* 0x000fe4000001ff00 */
[----:B------:R-:W-:Y:S02]  /*11d0*/  CS2R R26, SRZ ;  /* 0x00000000001a7805 */ /* 0x000fe4000001ff00 */
[----:B---3--:R-:W-:Y:S02]  /*11e0*/  SHF.R.U32.HI R13, RZ, 0x7, R10 ;  /* 0x00000007ff0d7819 */ /* 0x008fe4000001160a */
[----:B------:R-:W-:-:S02]  /*11f0*/  CS2R R28, SRZ ;  /* 0x00000000001c7805 */ /* 0x000fc4000001ff00 */
[----:B------:R-:W-:Y:S02]  /*1200*/  VIMNMX R10, RZ, UR6, PT ;  /* 0x00000006ff0a7c48 */ /* 0x000fe4000bfe0100 */
[----:B------:R-:W-:Y:S02]  /*1210*/  CS2R R30, SRZ ;  /* 0x00000000001e7805 */ /* 0x000fe4000001ff00 */
[----:B--2---:R-:W-:Y:S02]  /*1220*/  CS2R R32, SRZ ;  /* 0x0000000000207805 */ /* 0x004fe4000001ff00 */
[----:B------:R-:W-:Y:S01]  /*1230*/  CS2R R34, SRZ ;  /* 0x0000000000227805 */ /* 0x000fe2000001ff00 */
[----:B------:R-:W0:Y:S01]  /*1240*/  SHFL.IDX PT, R13, R13, RZ, 0x1f ;  /* 0x00001fff0d0d7589 */ /* 0x000e2200000e0000 */
[----:B------:R-:W-:Y:S02]  /*1250*/  IADD3 R10, -R10, UR6, RZ ;  /* 0x000000060a0a7c10 */ /* 0x000fe4000fffe1ff */
[----:B------:R-:W-:-:S02]  /*1260*/  CS2R R36, SRZ ;  /* 0x0000000000247805 */ /* 0x000fc4000001ff00 */
[----:B------:R-:W-:Y:S02]  /*1270*/  CS2R R38, SRZ ;  /* 0x0000000000267805 */ /* 0x000fe4000001ff00 */
[----:B------:R-:W-:Y:S02]  /*1280*/  CS2R R40, SRZ ;  /* 0x0000000000287805 */ /* 0x000fe4000001ff00 */
[----:B------:R-:W-:Y:S02]  /*1290*/  ISETP.GE.AND P1, PT, R10, 0x1, PT ;  /* 0x000000010a00780c */ /* 0x000fe40003f26270 */
[----:B------:R-:W-:Y:S02]  /*12a0*/  CS2R R42, SRZ ;  /* 0x00000000002a7805 */ /* 0x000fe4000001ff00 */
[----:B------:R-:W-:Y:S02]  /*12b0*/  CS2R R44, SRZ ;  /* 0x00000000002c7805 */ /* 0x000fe4000001ff00 */
[----:B------:R-:W-:-:S02]  /*12c0*/  CS2R R46, SRZ ;  /* 0x00000000002e7805 */ /* 0x000fc4000001ff00 */
[----:B------:R-:W-:Y:S02]  /*12d0*/  CS2R R48, SRZ ;  /* 0x0000000000307805 */ /* 0x000fe4000001ff00 */
[----:B------:R-:W-:Y:S02]  /*12e0*/  CS2R R50, SRZ ;  /* 0x0000000000327805 */ /* 0x000fe4000001ff00 */
[----:B------:R-:W-:Y:S02]  /*12f0*/  CS2R R52, SRZ ;  /* 0x0000000000347805 */ /* 0x000fe4000001ff00 */
        /* <DEDUP_REMOVED lines=12> */
[----:B0-----:R-:W-:Y:S02]  /*13c0*/  R2UR UR7, R13 ;  /* 0x000000000d0772ca */ /* 0x001fe400000e0000 */
        /* <DEDUP_REMOVED lines=35> */
[----:B------:R-:W-:Y:S01]  /*1600*/  CS2R R148, SRZ ;  /* 0x0000000000947805 */ /* 0x000fe2000001ff00 */
[----:B-----5:R-:W-:Y:S06]  /*1610*/  @!P1 BRA `(.L_x_17) ;  /* 0x0000000400349947 */ /* 0x020fec0003800000 */
[----:B------:R-:W0:Y:S01]  /*1620*/  S2UR UR10, SR_CgaCtaId ;  /* 0x00000000000a79c3 */ /* 0x000e220000008800 */
[----:B------:R-:W-:Y:S01]  /*1630*/  ULEA.HI UR8, UR7, UR7, URZ, 0x1 ;  /* 0x0000000707087291 */ /* 0x000fe2000f8f083f */
[----:B------:R-:W-:Y:S01]  /*1640*/  IMAD.U32 R18, RZ, RZ, UR4 ;  /* 0x00000004ff127e24 */ /* 0x000fe2000f8e00ff */
[----:B------:R-:W-:Y:S01]  /*1650*/  UMOV UR9, 0x400 ;  /* 0x0000040000097882 */ /* 0x000fe20000000000 */
[----:B------:R-:W-:Y:S01]  /*1660*/  IMAD.U32 R13, RZ, RZ, UR5 ;  /* 0x00000005ff0d7e24 */ /* 0x000fe2000f8e00ff */
[----:B------:R-:W-:Y:S02]  /*1670*/  ULOP3.LUT UR8, UR8, 0xffffe, URZ, 0xc0, !UPT ;  /* 0x000ffffe08087892 */ /* 0x000fe4000f8ec03f */
[----:B------:R-:W-:Y:S02]  /*1680*/  UPLOP3.LUT UP0, UPT, UPT, UPT, UPT, 0x40, 0x0 ;  /* 0x000000000000789c */ /* 0x000fe40003f0e870 */
[----:B------:R-:W-:Y:S01]  /*1690*/  UIADD3 UR8, UR7, -UR8, URZ ;  /* 0x8000000807087290 */ /* 0x000fe2000fffe03f */
[----:B------:R-:W-:Y:S01]  /*16a0*/  UMOV UR12, UR5 ;  /* 0x00000005000c7c82 */ /* 0x000fe20008000000 */
[----:B0-----:R-:W-:-:S04]  /*16b0*/  ULEA UR9, UR10, UR9, 0x18 ;  /* 0x000000090a097291 */ /* 0x001fc8000f8ec03f */
[----:B------:R-:W-:-:S04]  /*16c0*/  ULEA UR8, UR8, UR9, 0xc ;  /* 0x0000000908087291 */ /* 0x000fc8000f8e603f */
[----:B------:R-:W-:-:S04]  /*16d0*/  UIADD3 UR8, UR8, 0x100, URZ ;  /* 0x0000010008087890 */ /* 0x000fc8000fffe03f */
[----:B------:R-:W-:-:S04]  /*16e0*/  USHF.R.U32.HI UR8, URZ, 0x4, UR8 ;  /* 0x000000043f087899 */ /* 0x000fc80008011608 */
[----:B------:R-:W-:-:S12]  /*16f0*/  ULOP3.LUT UR7, UR8, 0x3fff, URZ, 0xc0, !UPT ;  /* 0x00003fff08077892 */ /* 0x000fd8000f8ec03f */
.L_x_24:
[----:B------:R-:W-:-:S13]  /*1700*/  ISETP.NE.AND P2, PT, R158, 0x3, PT ;  /* 0x000000039e00780c */ /* 0x000fda0003f45270 */
[----:B01--4-:R-:W-:Y:S05]  /*1710*/  @!P2 BRA `(.L_x_18) ;  /* 0x000000000004a947 */ /* 0x013fea0003800000 */
[----:B------:R-:W-:Y:S01]  /*1720*/  BPT.TRAP 0x1 ;  /* 0x000000040000795c */ /* 0x000fe20000300000 */
.L_x_18:
[----:B------:R-:W0:Y:S01]  /*1730*/  S2UR UR9, SR_CgaCtaId ;  /* 0x00000000000979c3 */ /* 0x000e220000008800 */
[----:B------:R-:W-:Y:S01]  /*1740*/  UMOV UR8, 0x400 ;  /* 0x0000040000087882 */ /* 0x000fe20000000000 */
[----:B------:R-:W-:Y:S01]  /*1750*/  SHF.L.U32 R16, R18, 0x1f, RZ ;  /* 0x0000001f12107819 */ /* 0x000fe200000006ff */
[----:B0-----:R-:W-:-:S04]  /*1760*/  ULEA UR13, UR9, UR8, 0x18 ;  /* 0x00000008090d7291 */ /* 0x001fc8000f8ec03f */
[----:B------:R-:W-:-:S09]  /*1770*/  ULEA UR8, UR12, UR13, 0x3 ;  /* 0x0000000d0c087291 */ /* 0x000fd2000f8e183f */
[----:B------:R0:W1:Y:S01]  /*1780*/  SYNCS.PHASECHK.TRANS64.TRYWAIT P1, [UR8], R16 ;  /* 0x00000010ff0075a7 */ /* 0x0000620008020148 */
[----:B------:R-:W-:Y:S05]  /*1790*/  @!P2 BRA `(.L_x_19) ;  /* 0x000000000004a947 */ /* 0x000fea0003800000 */
[----:B------:R-:W-:Y:S01]  /*17a0*/  BPT.TRAP 0x1 ;  /* 0x000000040000795c */ /* 0x000fe20000300000 */
.L_x_19:
[C---:B------:R-:W-:Y:S02]  /*17b0*/  IMAD.SHL.U32 R14, R0.reuse, 0x20, RZ ;  /* 0x00000020000e7824 */ /* 0x040fe400078e00ff */
[C---:B------:R-:W-:Y:S02]  /*17c0*/  IMAD.SHL.U32 R15, R0.reuse, 0x200, RZ ;  /* 0x00000200000f7824 */ /* 0x040fe400078e00ff */
[----:B------:R-:W-:Y:S01]  /*17d0*/  IMAD.SHL.U32 R17, R0, 0x10, RZ ;  /* 0x0000001000117824 */ /* 0x000fe200078e00ff */
[----:B------:R-:W-:-:S04]  /*17e0*/  LOP3.LUT R14, R14, 0x1c00, RZ, 0xc0, !PT ;  /* 0x00001c000e0e7812 */ /* 0x000fc800078ec0ff */
[----:B------:R-:W-:Y:S01]  /*17f0*/  LOP3.LUT R14, R14, 0x200, R15, 0xf8, !PT ;  /* 0x000002000e0e7812 */ /* 0x000fe200078ef80f */
[----:B------:R-:W-:-:S03]  /*1800*/  IMAD.U32 R15, RZ, RZ, UR12 ;  /* 0x0000000cff0f7e24 */ /* 0x000fc6000f8e00ff */
[----:B------:R-:W-:-:S04]  /*1810*/  LOP3.LUT R14, R14, 0x1c0, R17, 0xf8, !PT ;  /* 0x000001c00e0e7812 */ /* 0x000fc800078ef811 */
[----:B------:R-:W-:-:S05]  /*1820*/  SHF.R.U32.HI R14, RZ, 0x3, R14 ;  /* 0x00000003ff0e7819 */ /* 0x000fca000001160e */
[----:B------:R-:W-:Y:S01]  /*1830*/  IMAD R14, R15, 0x400, R14 ;  /* 0x000004000f0e7824 */ /* 0x000fe200078e020e */
[----:B-1----:R-:W-:Y:S06]  /*1840*/  @P1 BRA `(.L_x_20) ;  /* 0x0000000000081947 */ /* 0x002fec0003800000 */
[----:B------:R-:W1:Y:S02]  /*1850*/  SYNCS.PHASECHK.TRANS64.TRYWAIT P1, [UR8], R16 ;  /* 0x00000010ff0075a7 */ /* 0x000e640008020148 */
[----:B-1----:R-:W-:Y:S05]  /*1860*/  @!P1 BRA `(.L_x_21) ;  /* 0x000000b400409947 */ /* 0x002fea0003800000 */
.L_x_20:
[----:B------:R-:W4:Y:S01]  /*1870*/  LDS.64 R152, [R14+UR13+0x32100] ;  /* 0x0321000d0e987984 */ /* 0x000f220008000a00 */
[----:B------:R-:W-:Y:S02]  /*1880*/  UIADD3 UR8, UR13, 0xa100, URZ ;  /* 0x0000a1000d087890 */ /* 0x000fe4000fffe03f */
[----:B------:R-:W-:Y:S02]  /*1890*/  ULOP3.LUT UR9, UR7, 0x10000, URZ, 0xfc, !UPT ;  /* 0x0001000007097892 */ /* 0x000fe4000f8efc3f */
[----:B------:R-:W-:Y:S01]  /*18a0*/  USHF.R.U32.HI UR8, URZ, 0x4, UR8 ;  /* 0x000000043f087899 */ /* 0x000fe20008011608 */
[----:B------:R-:W-:-:S03]  /*18b0*/  UMOV UR11, 0x40000040 ;  /* 0x40000040000b7882 */ /* 0x000fc60000000000 */
[----:B------:R-:W-:-:S04]  /*18c0*/  ULOP3.LUT UR8, UR8, 0x3fff, URZ, 0xc0, !UPT ;  /* 0x00003fff08087892 */ /* 0x000fc8000f8ec03f */
[----:B------:R-:W-:Y:S02]  /*18d0*/  ULOP3.LUT UR10, UR8, 0x10000, URZ, 0xfc, !UPT ;  /* 0x00010000080a7892 */ /* 0x000fe4000f8efc3f */
[----:B------:R-:W-:Y:S02]  /*18e0*/  ULEA UR8, UR12, UR9, 0x9 ;  /* 0x000000090c087291 */ /* 0x000fe4000f8e483f */
[----:B------:R-:W-:Y:S01]  /*18f0*/  ULEA UR10, UR12, UR10, 0xb ;  /* 0x0000000a0c0a7291 */ /* 0x000fe2000f8e583f */
[----:B------:R-:W-:Y:S01]  /*1900*/  UMOV UR9, 0x80000020 ;  /* 0x8000002000097882 */ /* 0x000fe20000000000 */
[----:B----4-:R-:W-:-:S07]  /*1910*/  WARPGROUP.ARRIVE ;  /* 0x00000000000079c5 */ /* 0x010fce0000000000 */
[----:B------:R-:W-:Y:S01]  /*1920*/  HGMMA.SP.64x256x32.F32 R24, gdesc[UR8], R24, UP0, R152, 0x0 ;  /* 0x0be09800081879f0 */ /* 0x000fe2000bf00a18 */
[----:B------:R-:W-:Y:S02]  /*1930*/  UIADD3 UR8, UR8, 0x2, URZ ;  /* 0x0000000208087890 */ /* 0x000fe4000fffe03f */
[----:B------:R-:W-:Y:S01]  /*1940*/  UIADD3 UR10, UR10, 0x4, URZ ;  /* 0x000000040a0a7890 */ /* 0x000fe2000fffe03f */
[----:B------:R-:W-:Y:S01]  /*1950*/  UMOV UR9, 0x80000020 ;  /* 0x8000002000097882 */ /* 0x000fe20000000000 */
[----:B------:R-:W-:-:S15]  /*1960*/  UMOV UR11, 0x40000040 ;  /* 0x40000040000b7882 */ /* 0x000fde0000000000 */
[----:B------:R-:W-:-:S12]  /*1970*/  NOP ;  /* 0x0000000000007918 */ /* 0x000fd80000000000 */
[----:B------:R-:W-:Y:S03]  /*1980*/  HGMMA.SP.64x256x32.F32 R24, gdesc[UR8], R24, R153, 0x0, gsb0 ;  /* 0x0be09900081879f0 */ /* 0x000fe60008000a18 */
[----:B------:R-:W-:Y:S02]  /*1990*/  WARPGROUP.DEPBAR.LE gsb0, 0x0 ;  /* 0x00008000000079c5 */ /* 0x000fe40000010000 */
[----:B------:R-:W-:Y:S05]  /*19a0*/  @!P2 BRA `(.L_x_22) ;  /* 0x000000000004a947 */ /* 0x000fea0003800000 */
[----:B------:R-:W-:Y:S01]  /*19b0*/  BPT.TRAP 0x1 ;  /* 0x000000040000795c */ /* 0x000fe20000300000 */
.L_x_22:
[----:B------:R-:W-:Y:S02]  /*19c0*/  @P0 LEA R14, R13, UR13, 0x3 ;  /* 0x0000000d0d0e0c11 */ /* 0x000fe4000f8e18ff */
[----:B------:R-:W-:-:S03]  /*19d0*/  ISETP.GT.U32.AND P1, PT, R4, 0x1, PT ;  /* 0x000000010400780c */ /* 0x000fc60003f24070 */
[----:B------:R-:W-:-:S05]  /*19e0*/  @P0 VIADD R14, R14, 0x28 ;  /* 0x000000280e0e0836 */ /* 0x000fca0000000000 */
[----:B------:R-:W-:-:S04]  /*19f0*/  @P0 PRMT R14, R5, 0x654, R14 ;  /* 0x00000654050e0816 */ /* 0x000fc8000000000e */
[----:B------:R4:W-:Y:S01]  /*1a00*/  @P0 SYNCS.ARRIVE.TRANS64.RED.A1T0 RZ, [R14+URZ], RZ ;  /* 0x000000ff0eff09a7 */ /* 0x0009e2000810043f */
[----:B------:R-:W-:Y:S05]  /*1a10*/  @P1 BRA `(.L_x_23) ;  /* 0x0000000000041947 */ /* 0x000fea0003800000 */
[----:B------:R-:W-:Y:S01]  /*1a20*/  BPT.TRAP 0x1 ;  /* 0x000000040000795c */ /* 0x000fe20000300000 */
.L_x_23:
[----:B------:R-:W-:Y:S01]  /*1a30*/  UIADD3 UR12, UR12, 0x1, URZ ;  /* 0x000000010c0c7890 */ /* 0x000fe2000fffe03f */
[C---:B------:R-:W-:Y:S01]  /*1a40*/  ISETP.GT.AND P2, PT, R10.reuse, 0x1, PT ;  /* 0x000000010a00780c */ /* 0x040fe20003f44270 */
[----:B------:R-:W-:Y:S02]  /*1a50*/  VIADD R13, R13, 0x1 ;  /* 0x000000010d0d7836 */ /* 0x000fe40000000000 */
[----:B------:R-:W-:Y:S01]  /*1a60*/  UISETP.NE.AND UP0, UPT, UR12, 0x5, UPT ;  /* 0x000000050c00788c */ /* 0x000fe2000bf05270 */
[----:B------:R-:W-:Y:S02]  /*1a70*/  VIADD R10, R10, 0xffffffff ;  /* 0xffffffff0a0a7836 */ /* 0x000fe40000000000 */
[C---:B------:R-:W-:Y:S01]  /*1a80*/  ISETP.NE.AND P1, PT, R13.reuse, 0x5, PT ;  /* 0x000000050d00780c */ /* 0x040fe20003f25270 */
[----:B------:R-:W-:Y:S02]  /*1a90*/  USEL UR8, URZ, 0x1, UP0 ;  /* 0x000000013f087887 */ /* 0x000fe40008000000 */
[----:B------:R-:W-:Y:S01]  /*1aa0*/  USEL UR12, UR12, URZ, UP0 ;  /* 0x0000003f0c0c7287 */ /* 0x000fe20008000000 */
[----:B------:R-:W-:Y:S01]  /*1ab0*/  SEL R13, R13, RZ, P1 ;  /* 0x000000ff0d0d7207 */ /* 0x000fe20000800000 */
[----:B------:R-:W-:-:S02]  /*1ac0*/  UPLOP3.LUT UP0, UPT, UPT, UPT, UPT, 0x80, 0x0 ;  /* 0x000000000000789c */ /* 0x000fc40003f0f070 */
[----:B------:R-:W-:Y:S01]  /*1ad0*/  LOP3.LUT R18, R18, UR8, RZ, 0x3c, !PT ;  /* 0x0000000812127c12 */ /* 0x000fe2000f8e3cff */
[----:B------:R-:W-:Y:S08]  /*1ae0*/  @P2 BRA `(.L_x_24) ;  /* 0xfffffffc00042947 */ /* 0x000ff0000383ffff */
.L_x_17:
[----:B------:R-:W2:Y:S01]  /*1af0*/  LDC R18, c[0x0][0x288] ;  /* 0x0000a200ff127b82 */ /* 0x000ea20000000800 */
[----:B------:R-:W-:Y:S01]  /*1b00*/  LOP3.LUT R10, R0, 0x60, RZ, 0xc0, !PT ;  /* 0x00000060000a7812 */ /* 0x000fe200078ec0ff */
[----:B------:R-:W-:Y:S01]  /*1b10*/  IMAD.SHL.U32 R19, R8, 0x100, RZ ;  /* 0x0000010008137824 */ /* 0x000fe200078e00ff */
[----:B------:R-:W-:Y:S01]  /*1b20*/  SHF.R.U32.HI R13, RZ, 0x2, R0 ;  /* 0x00000002ff0d7819 */ /* 0x000fe20000011600 */
[----:B------:R-:W-:Y:S01]  /*1b30*/  UIADD3 UR5, UR6, UR5, URZ ;  /* 0x0000000506057290 */ /* 0x000fe2000fffe03f */
[----:B------:R-:W-:Y:S01]  /*1b40*/  SHF.R.U32.HI R10, RZ, 0x5, R10 ;  /* 0x00000005ff0a7819 */ /* 0x000fe2000001160a */
[----:B------:R-:W-:Y:S01]  /*1b50*/  ULDC UR12, c[0x0][0x284] ;  /* 0x0000a100000c7ab9 */ /* 0x000fe20000000800 */
[----:B------:R-:W-:Y:S01]  /*1b60*/  LOP3.LUT R13, R13, 0x7, RZ, 0xc0, !PT ;  /* 0x000000070d0d7812 */ /* 0x000fe200078ec0ff */
[----:B------:R-:W-:Y:S01]  /*1b70*/  UISETP.GT.U32.AND UP0, UPT, UR5, 0x4, UPT ;  /* 0x000000040500788c */ /* 0x000fe2000bf04070 */
[----:B-1----:R-:W-:Y:S01]  /*1b80*/  SHF.R.U32.HI R15, RZ, 0x1, R0 ;  /* 0x00000001ff0f7819 */ /* 0x002fe20000011600 */
[----:B----4-:R-:W-:Y:S01]  /*1b90*/  IMAD.SHL.U32 R14, R10, 0x10, RZ ;  /* 0x000000100a0e7824 */ /* 0x010fe200078e00ff */
[----:B------:R-:W-:Y:S01]  /*1ba0*/  SHF.R.S32.HI R20, RZ, 0x1f, R7 ;  /* 0x0000001fff147819 */ /* 0x000fe20000011407 */
[----:B------:R-:W-:Y:S01]  /*1bb0*/  UISETP.LT.U32.AND UP0, UPT, UR6, 0x5, UP0 ;  /* 0x000000050600788c */ /* 0x000fe20008701070 */
[----:B------:R-:W-:-:S02]  /*1bc0*/  WARPGROUP.DEPBAR.LE gsb0, 0x0 ;  /* 0x00008000000079c5 */ /* 0x000fc40000010000 */
[--C-:B------:R-:W-:Y:S01]  /*1bd0*/  LOP3.LUT R14, R14, 0xfffffff0, R13.reuse, 0xe2, !PT ;  /* 0xfffffff00e0e7812 */ /* 0x100fe200078ee20d */
[----:B------:R-:W-:Y:S01]  /*1be0*/  IMAD R13, R10, -0x10, -R13 ;  /* 0xfffffff00a0d7824 */ /* 0x000fe200078e0a0d */
[----:B------:R-:W-:Y:S01]  /*1bf0*/  LOP3.LUT R10, R6, 0x1, RZ, 0xc0, !PT ;  /* 0x00000001060a7812 */ /* 0x000fe200078ec0ff */
[----:B------:R-:W-:Y:S01]  /*1c00*/  UISETP.GE.U32.AND UP1, UPT, UR6, 0x5, UPT ;  /* 0x000000050600788c */ /* 0x000fe2000bf26070 */
[----:B------:R-:W-:Y:S01]  /*1c10*/  LOP3.LUT R14, R14, 0x40, R15, 0xf8, !PT ;  /* 0x000000400e0e7812 */ /* 0x000fe200078ef80f */
[----:B------:R-:W-:Y:S01]  /*1c20*/  IMAD.SHL.U32 R15, R12, 0x80, RZ ;  /* 0x000000800c0f7824 */ /* 0x000fe200078e00ff */
[----:B------:R-:W-:Y:S01]  /*1c30*/  ULDC.64 UR10, c[0x0][0x6d0] ;  /* 0x0001b400000a7ab9 */ /* 0x000fe20000000a00 */
[----:B------:R-:W-:Y:S01]  /*1c40*/  UIMAD.WIDE.U32 UR8, UR5, -0x33333333, URZ ;  /* 0xcccccccd050878a5 */ /* 0x000fe2000f8e003f */
[----:B0-----:R-:W-:Y:S01]  /*1c50*/  IMAD R16, R10, -0x40, R13 ;  /* 0xffffffc00a107824 */ /* 0x001fe200078e020d */
[----:B--2---:R-:W-:Y:S01]  /*1c60*/  ISETP.GE.AND P1, PT, R19, R18, PT ;  /* 0x000000121300720c */ /* 0x004fe20003f26270 */
[----:B------:R-:W-:Y:S01]  /*1c70*/  USEL UR7, URZ, 0x1, !UP0 ;  /* 0x000000013f077887 */ /* 0x000fe2000c000000 */
[----:B------:R-:W-:Y:S01]  /*1c80*/  LOP3.LUT R152, R14, R15, RZ, 0xfc, !PT ;  /* 0x0000000f0e987212 */ /* 0x000fe200078efcff */
[----:B------:R-:W-:Y:S01]  /*1c90*/  IMAD R12, R20, UR10, RZ ;  /* 0x0000000a140c7c24 */ /* 0x000fe2000f8e02ff */
[----:B------:R-:W-:Y:S01]  /*1ca0*/  ISETP.GE.OR P1, PT, R15, UR12, P1 ;  /* 0x0000000c0f007c0c */ /* 0x000fe20008f26670 */
[----:B------:R-:W-:Y:S01]  /*1cb0*/  USHF.R.U32.HI UR8, URZ, 0x2, UR9 ;  /* 0x000000023f087899 */ /* 0x000fe20008011609 */
[----:B------:R-:W-:Y:S01]  /*1cc0*/  SHF.R.S32.HI R153, RZ, 0x1f, R152 ;  /* 0x0000001fff997819 */ /* 0x000fe20000011498 */
[----:B------:R-:W-:Y:S01]  /*1cd0*/  ULOP3.LUT UR4, UR4, UR7, URZ, 0x3c, !UPT ;  /* 0x0000000704047292 */ /* 0x000fe2000f8e3c3f */
[----:B------:R-:W-:Y:S01]  /*1ce0*/  LOP3.LUT R10, R0, 0x3, RZ, 0xc0, !PT ;  /* 0x00000003000a7812 */ /* 0x000fe200078ec0ff */
[C---:B------:R-:W-:Y:S01]  /*1cf0*/  IMAD R17, R7.reuse, UR11, R12 ;  /* 0x0000000b07117c24 */ /* 0x040fe2000f8e020c */
[----:B------:R-:W-:Y:S01]  /*1d00*/  UIMAD UR5, UR8, -0x5, UR5 ;  /* 0xfffffffb080578a4 */ /* 0x000fe2000f8e0205 */
[----:B------:R-:W-:Y:S01]  /*1d10*/  IMAD.WIDE.U32 R12, R7, UR10, R152 ;  /* 0x0000000a070c7c25 */ /* 0x000fe2000f8e0098 */
[----:B------:R-:W-:-:S03]  /*1d20*/  @UP1 ULOP3.LUT UR4, UR4, 0x1, UR8, 0x78, !UPT ;  /* 0x0000000104041892 */ /* 0x000fc6000f8e7808 */
[----:B------:R-:W-:Y:S01]  /*1d30*/  IMAD R14, R10, -0x2, R18 ;  /* 0xfffffffe0a0e7824 */ /* 0x000fe200078e0212 */
[----:B------:R-:W-:Y:S01]  /*1d40*/  IADD3 R10, -R15, UR12, R16 ;  /* 0x0000000c0f0a7c10 */ /* 0x000fe2000fffe110 */
[----:B------:R-:W-:Y:S02]  /*1d50*/  IMAD.IADD R17, R13, 0x1, R17 ;  /* 0x000000010d117824 */ /* 0x000fe400078e0211 */
[----:B------:R-:W-:Y:S02]  /*1d60*/  IMAD.MOV.U32 R16, RZ, RZ, R12 ;  /* 0x000000ffff107224 */ /* 0x000fe400078e000c */
[----:B------:R-:W-:Y:S02]  /*1d70*/  IMAD.IADD R13, R14, 0x1, -R19 ;  /* 0x000000010e0d7824 */ /* 0x000fe400078e0a13 */
[----:B------:R-:W-:Y:S01]  /*1d80*/  IMAD.MOV.U32 R12, RZ, RZ, -0x1 ;  /* 0xffffffffff0c7424 */ /* 0x000fe200078e00ff */
[----:B------:R-:W-:Y:S06]  /*1d90*/  @P1 BRA `(.L_x_25) ;  /* 0x0000009000881947 */ /* 0x000fec0003800000 */
[----:B------:R-:W0:Y:S01]  /*1da0*/  LDC.64 R14, c[0x0][0x6c8] ;  /* 0x0001b200ff0e7b82 */ /* 0x000e220000000a00 */
[----:B------:R-:W-:Y:S01]  /*1db0*/  IMAD.WIDE R18, R8, 0x100, RZ ;  /* 0x0000010008127825 */ /* 0x000fe200078e02ff */
[----:B---3-5:R-:W-:Y:S01]  /*1dc0*/  FSETP.NEU.AND P2, PT, R11, RZ, PT ;  /* 0x000000ff0b00720b */ /* 0x028fe20003f4d000 */
[----:B------:R-:W-:Y:S01]  /*1dd0*/  BSSY B0, `(.L_x_25) ;  /* 0x000091e000007945 */ /* 0x000fe20003800000 */
[----:B------:R-:W-:Y:S01]  /*1de0*/  ISETP.GT.AND P1, PT, R13, RZ, PT ;  /* 0x000000ff0d00720c */ /* 0x000fe20003f24270 */
[----:B------:R-:W-:-:S03]  /*1df0*/  IMAD.SHL.U32 R21, R0, 0x2, RZ ;  /* 0x0000000200157824 */ /* 0x000fc600078e00ff */
[----:B------:R-:W-:Y:S02]  /*1e00*/  ISETP.GT.AND P4, PT, R10, RZ, P1 ;  /* 0x000000ff0a00720c */ /* 0x000fe40000f84270 */
[----:B------:R-:W-:Y:S01]  /*1e10*/  LOP3.LUT R161, R18, 0x6, R21, 0xf8, !PT ;  /* 0x0000000612a17812 */ /* 0x000fe200078ef815 */
[----:B0-----:R-:W-:-:S04]  /*1e20*/  IMAD R8, R19, R14, RZ ;  /* 0x0000000e13087224 */ /* 0x001fc800078e02ff */
[----:B------:R-:W-:-:S04]  /*1e30*/  IMAD.WIDE.U32 R156, R161, R14, R16 ;  /* 0x0000000ea19c7225 */ /* 0x000fc800078e0010 */
[----:B------:R-:W-:-:S04]  /*1e40*/  IMAD R17, R161, R15, R8 ;  /* 0x0000000fa1117224 */ /* 0x000fc800078e0208 */
[----:B------:R-:W-:Y:S01]  /*1e50*/  IMAD.IADD R163, R157, 0x1, R17 ;  /* 0x000000019da37824 */ /* 0x000fe200078e0211 */
[----:B------:R-:W-:Y:S06]  /*1e60*/  @!P2 BRA `(.L_x_26) ;  /* 0x000000640054a947 */ /* 0x000fec0003800000 */
[----:B------:R-:W-:Y:S01]  /*1e70*/  ULDC.64 UR8, c[0x0][0x6b8] ;  /* 0x0001ae0000087ab9 */ /* 0x000fe20000000a00 */
[----:B------:R-:W-:Y:S01]  /*1e80*/  ULDC.64 UR12, c[0x0][0x6b0] ;  /* 0x0001ac00000c7ab9 */ /* 0x000fe20000000a00 */
[----:B------:R-:W-:Y:S01]  /*1e90*/  IMAD R8, R20, UR8, RZ ;  /* 0x0000000814087c24 */ /* 0x000fe2000f8e02ff */
[----:B------:R-:W-:Y:S01]  /*1ea0*/  ULDC.64 UR16, c[0x0][0x6a8] ;  /* 0x0001aa0000107ab9 */ /* 0x000fe20000000a00 */
[C---:B------:R-:W-:Y:S01]  /*1eb0*/  IMAD.WIDE.U32 R20, R7.reuse, UR8, R152 ;  /* 0x0000000807147c25 */ /* 0x040fe2000f8e0098 */
[----:B------:R-:W0:Y:S01]  /*1ec0*/  LDC.64 R154, c[0x0][0x6b0] ;  /* 0x0001ac00ff9a7b82 */ /* 0x000e220000000a00 */
[----:B------:R-:W-:Y:S02]  /*1ed0*/  ULDC.64 UR10, c[0x0][0x6c0] ;  /* 0x0001b000000a7ab9 */ /* 0x000fe40000000a00 */
[----:B------:R-:W-:Y:S02]  /*1ee0*/  IMAD R159, R7, UR9, R8 ;  /* 0x00000009079f7c24 */ /* 0x000fe4000f8e0208 */
[----:B------:R-:W-:-:S02]  /*1ef0*/  IMAD R18, R19, UR12, RZ ;  /* 0x0000000c13127c24 */ /* 0x000fc4000f8e02ff */
[----:B------:R-:W-:Y:S02]  /*1f00*/  IMAD.IADD R21, R21, 0x1, R159 ;  /* 0x0000000115157824 */ /* 0x000fe400078e029f */
[C---:B------:R-:W-:Y:S02]  /*1f10*/  IMAD R157, R161.reuse, UR13, R18 ;  /* 0x0000000da19d7c24 */ /* 0x040fe4000f8e0212 */
[----:B------:R-:W-:-:S04]  /*1f20*/  IMAD.WIDE.U32 R16, R161, UR12, R20 ;  /* 0x0000000ca1107c25 */ /* 0x000fc8000f8e0014 */
[----:B------:R-:W-:Y:S01]  /*1f30*/  IMAD.IADD R17, R17, 0x1, R157 ;  /* 0x0000000111117824 */ /* 0x000fe200078e029d */
[----:B------:R-:W-:-:S04]  /*1f40*/  LEA R18, P2, R16, UR16, 0x2 ;  /* 0x0000001010127c11 */ /* 0x000fc8000f8410ff */
[----:B------:R-:W-:-:S05]  /*1f50*/  LEA.HI.X R19, R16, UR17, R17, 0x2, P2 ;  /* 0x0000001110137c11 */ /* 0x000fca00090f1411 */
[----:B------:R-:W2:Y:S01]  /*1f60*/  @P4 LDG.E.LTC128B R8, desc[UR14][R18.64] ;  /* 0x0000000e12084981 */ /* 0x000ea2000c1e1920 */
[C---:B------:R-:W-:Y:S01]  /*1f70*/  IMAD.WIDE.U32 R22, R161.reuse, UR12, R152 ;  /* 0x0000000ca1167c25 */ /* 0x040fe2000f8e0098 */
[C---:B------:R-:W-:Y:S01]  /*1f80*/  LEA R16, P2, R156.reuse, UR10, 0x2 ;  /* 0x0000000a9c107c11 */ /* 0x040fe2000f8410ff */
[----:B------:R-:W-:Y:S02]  /*1f90*/  BSSY B1, `(.L_x_27) ;  /* 0x0000015000017945 */ /* 0x000fe40003800000 */
[----:B0-----:R-:W-:Y:S01]  /*1fa0*/  IMAD.WIDE.U32 R160, R161, UR12, R154 ;  /* 0x0000000ca1a07c25 */ /* 0x001fe2000f8e009a */
[----:B------:R-:W-:Y:S02]  /*1fb0*/  LEA.HI.X R17, R156, UR11, R163, 0x2, P2 ;  /* 0x0000000b9c117c11 */ /* 0x000fe400090f14a3 */
[----:B------:R-:W-:Y:S01]  /*1fc0*/  ISETP.GT.AND P2, PT, R13, 0x1, PT ;  /* 0x000000010d00780c */ /* 0x000fe20003f44270 */
[C---:B------:R-:W-:Y:S01]  /*1fd0*/  IMAD.IADD R165, R157.reuse, 0x1, R161 ;  /* 0x000000019da57824 */ /* 0x040fe200078e02a1 */
[----:B------:R-:W-:Y:S01]  /*1fe0*/  IADD3 R156, P5, R20, R160, RZ ;  /* 0x000000a0149c7210 */ /* 0x000fe20007fbe0ff */
[----:B------:R-:W-:-:S03]  /*1ff0*/  IMAD.IADD R23, R157, 0x1, R23 ;  /* 0x000000019d177824 */ /* 0x000fc600078e0217 */
[----:B------:R-:W-:Y:S01]  /*2000*/  LEA R20, P6, R156, UR16, 0x2 ;  /* 0x000000109c147c11 */ /* 0x000fe2000f8c10ff */
[----:B------:R-:W-:Y:S01]  /*2010*/  IMAD.X R21, R165, 0x1, R21, P5 ;  /* 0x00000001a5157824 */ /* 0x000fe200028e0615 */
[----:B------:R-:W-:-:S04]  /*2020*/  ISETP.GT.AND P5, PT, R10, RZ, P2 ;  /* 0x000000ff0a00720c */ /* 0x000fc800017a4270 */
[----:B------:R-:W-:Y:S01]  /*2030*/  LEA.HI.X R21, R156, UR17, R21, 0x2, P6 ;  /* 0x000000119c157c11 */ /* 0x000fe2000b0f1415 */
[----:B--2---:R-:W-:-:S04]  /*2040*/  FMUL R155, R8, R11 ;  /* 0x0000000b089b7220 */ /* 0x004fc80000400000 */
[----:B------:R-:W-:Y:S01]  /*2050*/  FFMA R163, R24, R9, R155 ;  /* 0x0000000918a37223 */ /* 0x000fe2000000009b */
[----:B------:R-:W-:-:S04]  /*2060*/  IMAD.WIDE.U32 R154, R7, UR8, R22 ;  /* 0x00000008079a7c25 */ /* 0x000fc8000f8e0016 */
[----:B------:R-:W-:Y:S01]  /*2070*/  IMAD.IADD R155, R159, 0x1, R155 ;  /* 0x000000019f9b7824 */ /* 0x000fe200078e029b */
[----:B------:R-:W-:Y:S01]  /*2080*/  LEA R156, P6, R154, UR16, 0x2 ;  /* 0x000000109a9c7c11 */ /* 0x000fe2000f8c10ff */
[----:B------:R0:W-:Y:S01]  /*2090*/  @P4 STG.E desc[UR14][R16.64], R163 ;  /* 0x000000a310004986 */ /* 0x0001e2000c10190e */
[----:B------:R-:W-:Y:S02]  /*20a0*/  LEA R22, P4, R14, R16, 0x2 ;  /* 0x000000100e167211 */ /* 0x000fe400078810ff */
[----:B------:R-:W-:Y:S01]  /*20b0*/  LEA.HI.X R157, R154, UR17, R155, 0x2, P6 ;  /* 0x000000119a9d7c11 */ /* 0x000fe2000b0f149b */
[----:B------:R-:W-:Y:S10]  /*20c0*/  @!P5 BRA `(.L_x_28) ;  /* 0x000000000004d947 */ /* 0x000ff40003800000 */
[----:B------:R1:W5:Y:S02]  /*20d0*/  LDG.E.LTC128B R8, desc[UR14][R20.64] ;  /* 0x0000000e14087981 */ /* 0x000364000c1e1920 */
.L_x_28:
[----:B------:R-:W-:Y:S05]  /*20e0*/  BSYNC B1 ;  /* 0x0000000000017941 */ /* 0x000fea0003800000 */
.L_x_27:
[----:B-----5:R-:W-:Y:S01]  /*20f0*/  FMUL R154, R8, R11 ;  /* 0x0000000b089a7220 */ /* 0x020fe20000400000 */
[----:B------:R-:W-:Y:S01]  /*2100*/  LEA.HI.X R23, R14, R17, R15, 0x2, P4 ;  /* 0x000000110e177211 */ /* 0x000fe200020f140f */
[----:B------:R-:W-:Y:S01]  /*2110*/  BSSY B1, `(.L_x_29) ;  /* 0x0000008000017945 */ /* 0x000fe20003800000 */
[----:B------:R-:W-:Y:S01]  /*2120*/  ISETP.GT.AND P1, PT, R10, 0x8, P1 ;  /* 0x000000080a00780c */ /* 0x000fe20000f24270 */
[----:B------:R-:W-:Y:S01]  /*2130*/  FFMA R155, R25, R9, R154 ;  /* 0x00000009199b7223 */ /* 0x000fe2000000009a */
[----:B------:R-:W-:-:S04]  /*2140*/  IADD3 R24, P6, R152, R160, RZ ;  /* 0x000000a098187210 */ /* 0x000fc80007fde0ff */
[----:B------:R2:W-:Y:S01]  /*2150*/  @P5 STG.E desc[UR14][R22.64], R155 ;  /* 0x0000009b16005986 */ /* 0x0005e2000c10190e */
[----:B------:R-:W-:-:S06]  /*2160*/  IMAD.X R25, R153, 0x1, R165, P6 ;  /* 0x0000000199197824 */ /* 0x000fcc00030e06a5 */
[----:B------:R-:W-:Y:S05]  /*2170*/  @!P1 BRA `(.L_x_30) ;  /* 0x0000000000049947 */ /* 0x000fea0003800000 */
[----:B------:R3:W5:Y:S02]  /*2180*/  LDG.E.LTC128B R8, desc[UR14][R156.64+0x20] ;  /* 0x0000200e9c087981 */ /* 0x000764000c1e1920 */
.L_x_30:
[----:B------:R-:W-:Y:S05]  /*2190*/  BSYNC B1 ;  /* 0x0000000000017941 */ /* 0x000fea0003800000 */
.L_x_29:
[----:B-----5:R-:W-:Y:S01]  /*21a0*/  FMUL R153, R8, R11 ;  /* 0x0000000b08997220 */ /* 0x020fe20000400000 */
[----:B------:R-:W-:Y:S01]  /*21b0*/  ISETP.GT.AND P2, PT, R10, 0x8, P2 ;  /* 0x000000080a00780c */ /* 0x000fe20001744270 */
[----:B------:R-:W-:Y:S01]  /*21c0*/  IMAD.WIDE.U32 R24, R7, UR8, R24 ;  /* 0x0000000807187c25 */ /* 0x000fe2000f8e0018 */
[----:B------:R-:W-:-:S03]  /*21d0*/  ISETP.GT.AND P4, PT, R13, 0x8, PT ;  /* 0x000000080d00780c */ /* 0x000fc60003f84270 */
[----:B--2---:R-:W-:Y:S01]  /*21e0*/  FFMA R155, R26, R9, R153 ;  /* 0x000000091a9b7223 */ /* 0x004fe20000000099 */
[----:B------:R-:W-:Y:S01]  /*21f0*/  USHF.L.U64.HI UR10, UR12, 0x5, UR13 ;  /* 0x000000050c0a7899 */ /* 0x000fe2000801020d */
[----:B------:R-:W-:Y:S01]  /*2200*/  IMAD.IADD R7, R159, 0x1, R25 ;  /* 0x000000019f077824 */ /* 0x000fe200078e0219 */
[----:B------:R-:W-:Y:S01]  /*2210*/  LEA R152, P6, R24, UR16, 0x2 ;  /* 0x0000001018987c11 */ /* 0x000fe2000f8c10ff */
[----:B------:R-:W-:Y:S01]  /*2220*/  USHF.L.U32 UR9, UR12, 0x5, URZ ;  /* 0x000000050c097899 */ /* 0x000fe2000800063f */
[----:B------:R2:W-:Y:S01]  /*2230*/  @P1 STG.E desc[UR14][R16.64+0x20], R155 ;  /* 0x0000209b10001986 */ /* 0x0005e2000c10190e */
[----:B------:R-:W-:Y:S01]  /*2240*/  BSSY B1, `(.L_x_31) ;  /* 0x0000005000017945 */ /* 0x000fe20003800000 */
[----:B------:R-:W-:Y:S02]  /*2250*/  ISETP.GT.AND P5, PT, R10, RZ, P4 ;  /* 0x000000ff0a00720c */ /* 0x000fe400027a4270 */
[----:B------:R-:W-:Y:S01]  /*2260*/  LEA.HI.X R153, R24, UR17, R7, 0x2, P6 ;  /* 0x0000001118997c11 */ /* 0x000fe2000b0f1407 */
[----:B------:R-:W-:Y:S10]  /*2270*/  @!P2 BRA `(.L_x_32) ;  /* 0x000000000004a947 */ /* 0x000ff40003800000 */
[----:B------:R4:W5:Y:S02]  /*2280*/  LDG.E.LTC128B R8, desc[UR14][R152.64+0x20] ;  /* 0x0000200e98087981 */ /* 0x000964000c1e1920 */
.L_x_32:
[----:B------:R-:W-:Y:S05]  /*2290*/  BSYNC B1 ;  /* 0x0000000000017941 */ /* 0x000fea0003800000 */
.L_x_31:
[----:B-----5:R-:W-:Y:S01]  /*22a0*/  FMUL R26, R8, R11 ;  /* 0x0000000b081a7220 */ /* 0x020fe20000400000 */
[----:B------:R-:W-:Y:S01]  /*22b0*/  IADD3 R24, P1, R18, UR9, RZ ;  /* 0x0000000912187c10 */ /* 0x000fe2000ff3e0ff */
[----:B---3--:R-:W-:Y:S02]  /*22c0*/  IMAD.MOV.U32 R156, RZ, RZ, R8 ;  /* 0x000000ffff9c7224 */ /* 0x008fe400078e0008 */
[----:B------:R-:W-:Y:S01]  /*22d0*/  FFMA R27, R27, R9, R26 ;  /* 0x000000091b1b7223 */ /* 0x000fe2000000001a */
[----:B------:R-:W-:-:S04]  /*22e0*/  IADD3.X R25, R19, UR10, RZ, P1, !PT ;  /* 0x0000000a13197c10 */ /* 0x000fc80008ffe4ff */
[----:B------:R3:W-:Y:S04]  /*22f0*/  @P2 STG.E desc[UR14][R22.64+0x20], R27 ;  /* 0x0000201b16002986 */ /* 0x0007e8000c10190e */
[----:B------:R-:W3:Y:S01]  /*2300*/  @P5 LDG.E.LTC128B R156, desc[UR14][R24.64] ;  /* 0x0000000e189c5981 */ /* 0x000ee2000c1e1920 */
[C---:B------:R-:W-:Y:S01]  /*2310*/  IMAD.SHL.U32 R7, R14.reuse, 0x20, RZ ;  /* 0x000000200e077824 */ /* 0x040fe200078e00ff */
[----:B------:R-:W-:Y:S01]  /*2320*/  SHF.L.U64.HI R8, R14, 0x5, R15 ;  /* 0x000000050e087819 */ /* 0x000fe2000001020f */
[----:B------:R-:W-:Y:S01]  /*2330*/  BSSY B1, `(.L_x_33) ;  /* 0x000000c000017945 */ /* 0x000fe20003800000 */
[----:B------:R-:W-:Y:S02]  /*2340*/  ISETP.GT.AND P1, PT, R13, 0x9, PT ;  /* 0x000000090d00780c */ /* 0x000fe40003f24270 */
[----:B------:R-:W-:-:S02]  /*2350*/  IADD3 R154, P6, R7, R16, RZ ;  /* 0x00000010079a7210 */ /* 0x000fc40007fde0ff */
[----:B------:R-:W-:-:S03]  /*2360*/  ISETP.GT.AND P2, PT, R10, RZ, P1 ;  /* 0x000000ff0a00720c */ /* 0x000fc60000f44270 */
[----:B--2---:R-:W-:Y:S01]  /*2370*/  IMAD.X R155, R8, 0x1, R17, P6 ;  /* 0x00000001089b7824 */ /* 0x004fe200030e0611 */
[----:B----4-:R-:W-:-:S04]  /*2380*/  IADD3 R152, P6, R20, UR9, RZ ;  /* 0x0000000914987c10 */ /* 0x010fc8000ffde0ff */
[----:B------:R-:W-:Y:S01]  /*2390*/  IADD3.X R153, R21, UR10, RZ, P6, !PT ;  /* 0x0000000a15997c10 */ /* 0x000fe2000b7fe4ff */
[----:B---3--:R-:W-:-:S04]  /*23a0*/  FMUL R15, R156, R11 ;  /* 0x0000000b9c0f7220 */ /* 0x008fc80000400000 */
[----:B------:R-:W-:-:S05]  /*23b0*/  FFMA R15, R28, R9, R15 ;  /* 0x000000091c0f7223 */ /* 0x000fca000000000f */
[----:B------:R2:W-:Y:S01]  /*23c0*/  @P5 STG.E desc[UR14][R154.64], R15 ;  /* 0x0000000f9a005986 */ /* 0x0005e2000c10190e */
[----:B------:R-:W-:Y:S05]  /*23d0*/  @!P2 BRA `(.L_x_34) ;  /* 0x000000000004a947 */ /* 0x000fea0003800000 */
[----:B------:R3:W5:Y:S02]  /*23e0*/  LDG.E.LTC128B R156, desc[UR14][R152.64] ;  /* 0x0000000e989c7981 */ /* 0x000764000c1e1920 */
.L_x_34:
[----:B------:R-:W-:Y:S05]  /*23f0*/  BSYNC B1 ;  /* 0x0000000000017941 */ /* 0x000fea0003800000 */
.L_x_33:
[----:B------:R-:W-:Y:S01]  /*2400*/  UIADD3 UR7, UP0, UR9, 0x20, URZ ;  /* 0x0000002009077890 */ /* 0x000fe2000ff1e03f */
[----:B------:R-:W-:Y:S01]  /*2410*/  ISETP.GT.AND P4, PT, R10, 0x8, P4 ;  /* 0x000000080a00780c */ /* 0x000fe20002784270 */
[----:B-----5:R-:W-:Y:S01]  /*2420*/  FMUL R14, R156, R11 ;  /* 0x0000000b9c0e7220 */ /* 0x020fe20000400000 */
[----:B------:R-:W-:Y:S01]  /*2430*/  IADD3 R26, P5, R7, R22, RZ ;  /* 0x00000016071a7210 */ /* 0x000fe20007fbe0ff */
[----:B------:R-:W-:Y:S02]  /*2440*/  UIADD3.X UR8, URZ, UR10, URZ, UP0, !UPT ;  /* 0x0000000a3f087290 */ /* 0x000fe400087fe43f */
[----:B------:R-:W-:Y:S01]  /*2450*/  IADD3 R18, P6, R18, UR7, RZ ;  /* 0x0000000712127c10 */ /* 0x000fe2000ffde0ff */
[----:B------:R-:W-:Y:S01]  /*2460*/  FFMA R157, R29, R9, R14 ;  /* 0x000000091d9d7223 */ /* 0x000fe2000000000e */
[----:B------:R-:W-:Y:S02]  /*2470*/  IMAD.X R27, R8, 0x1, R23, P5 ;  /* 0x00000001081b7824 */ /* 0x000fe400028e0617 */
[----:B------:R-:W-:-:S03]  /*2480*/  IADD3.X R19, R19, UR8, RZ, P6, !PT ;  /* 0x0000000813137c10 */ /* 0x000fc6000b7fe4ff */
[----:B------:R4:W-:Y:S04]  /*2490*/  @P2 STG.E desc[UR14][R26.64], R157 ;  /* 0x0000009d1a002986 */ /* 0x0009e8000c10190e */
[----:B------:R-:W3:Y:S01]  /*24a0*/  @P4 LDG.E.LTC128B R156, desc[UR14][R18.64] ;  /* 0x0000000e129c4981 */ /* 0x000ee2000c1e1920 */
[----:B--2---:R-:W-:Y:S01]  /*24b0*/  IADD3 R15, P2, R7, 0x20, RZ ;  /* 0x00000020070f7810 */ /* 0x004fe20007f5e0ff */
[----:B------:R-:W-:Y:S01]  /*24c0*/  BSSY B1, `(.L_x_35) ;  /* 0x000000e000017945 */ /* 0x000fe20003800000 */
[----:B------:R-:W-:Y:S02]  /*24d0*/  ISETP.GT.AND P1, PT, R10, 0x8, P1 ;  /* 0x000000080a00780c */ /* 0x000fe40000f24270 */
[----:B0-----:R-:W-:Y:S01]  /*24e0*/  IADD3 R16, P5, R15, R16, RZ ;  /* 0x000000100f107210 */ /* 0x001fe20007fbe0ff */
[----:B------:R-:W-:Y:S01]  /*24f0*/  IMAD.X R14, RZ, RZ, R8, P2 ;  /* 0x000000ffff0e7224 */ /* 0x000fe200010e0608 */
[----:B-1----:R-:W-:-:S02]  /*2500*/  IADD3 R20, P6, R20, UR7, RZ ;  /* 0x0000000714147c10 */ /* 0x002fc4000ffde0ff */
[----:B------:R-:W-:Y:S01]  /*2510*/  ISETP.GT.AND P2, PT, R13, 0x10, PT ;  /* 0x000000100d00780c */ /* 0x000fe20003f44270 */
[----:B------:R-:W-:Y:S01]  /*2520*/  IMAD.X R17, R14, 0x1, R17, P5 ;  /* 0x000000010e117824 */ /* 0x000fe200028e0611 */
[----:B------:R-:W-:Y:S02]  /*2530*/  IADD3 R28, P5, R15, R22, RZ ;  /* 0x000000160f1c7210 */ /* 0x000fe40007fbe0ff */
[----:B------:R-:W-:Y:S01]  /*2540*/  IADD3.X R21, R21, UR8, RZ, P6, !PT ;  /* 0x0000000815157c10 */ /* 0x000fe2000b7fe4ff */
[----:B---3--:R-:W-:-:S04]  /*2550*/  FMUL R29, R156, R11 ;  /* 0x0000000b9c1d7220 */ /* 0x008fc80000400000 */
[----:B------:R-:W-:-:S05]  /*2560*/  FFMA R159, R30, R9, R29 ;  /* 0x000000091e9f7223 */ /* 0x000fca000000001d */
[----:B------:R4:W-:Y:S01]  /*2570*/  @P4 STG.E desc[UR14][R16.64], R159 ;  /* 0x0000009f10004986 */ /* 0x0009e2000c10190e */
[----:B------:R-:W-:Y:S05]  /*2580*/  @!P1 BRA `(.L_x_36) ;  /* 0x0000000000049947 */ /* 0x000fea0003800000 */
[----:B------:R0:W5:Y:S02]  /*2590*/  LDG.E.LTC128B R156, desc[UR14][R20.64] ;  /* 0x0000000e149c7981 */ /* 0x000164000c1e1920 */
.L_x_36:
[----:B------:R-:W-:Y:S05]  /*25a0*/  BSYNC B1 ;  /* 0x0000000000017941 */ /* 0x000fea0003800000 */
.L_x_35:
[----:B----45:R-:W-:Y:S01]  /*25b0*/  FMUL R16, R156, R11 ;  /* 0x0000000b9c107220 */ /* 0x030fe20000400000 */
[----:B------:R-:W-:Y:S01]  /*25c0*/  IMAD.X R29, R14, 0x1, R23, P5 ;  /* 0x000000010e1d7824 */ /* 0x000fe200028e0617 */
[----:B------:R-:W-:Y:S01]  /*25d0*/  ISETP.GT.AND P4, PT, R10, RZ, P2 ;  /* 0x000000ff0a00720c */ /* 0x000fe20001784270 */
[----:B------:R-:W-:Y:S01]  /*25e0*/  BSSY B1, `(.L_x_37) ;  /* 0x0000008000017945 */ /* 0x000fe20003800000 */
[----:B------:R-:W-:Y:S01]  /*25f0*/  FFMA R17, R31, R9, R16 ;  /* 0x000000091f117223 */ /* 0x000fe20000000010 */
[----:B------:R-:W-:Y:S02]  /*2600*/  IADD3 R30, P6, R24, UR9, RZ ;  /* 0x00000009181e7c10 */ /* 0x000fe4000ffde0ff */
[----:B------:R-:W-:Y:S02]  /*2610*/  IADD3 R18, P5, R154, R7, RZ ;  /* 0x000000079a127210 */ /* 0x000fe40007fbe0ff */
[----:B------:R1:W-:Y:S01]  /*2620*/  @P1 STG.E desc[UR14][R28.64], R17 ;  /* 0x000000111c001986 */ /* 0x0003e2000c10190e */
[----:B------:R-:W-:-:S05]  /*2630*/  IADD3.X R31, R25, UR10, RZ, P6, !PT ;  /* 0x0000000a191f7c10 */ /* 0x000fca000b7fe4ff */
[----:B------:R-:W-:Y:S05]  /*2640*/  @!P4 BRA `(.L_x_38) ;  /* 0x000000000004c947 */ /* 0x000fea0003800000 */
[----:B------:R2:W5:Y:S02]  /*2650*/  LDG.E.LTC128B R156, desc[UR14][R30.64] ;  /* 0x0000000e1e9c7981 */ /* 0x000564000c1e1920 */
.L_x_38:
[----:B------:R-:W-:Y:S05]  /*2660*/  BSYNC B1 ;  /* 0x0000000000017941 */ /* 0x000fea0003800000 */
.L_x_37:
[----:B------:R-:W-:Y:S01]  /*2670*/  ISETP.GT.AND P1, PT, R13, 0x11, PT ;  /* 0x000000110d00780c */ /* 0x000fe20003f24270 */
[----:B------:R-:W-:Y:S02]  /*2680*/  IMAD.X R19, R155, 0x1, R8, P5 ;  /* 0x000000019b137824 */ /* 0x000fe400028e0608 */
[----:B-1---5:R-:W-:Y:S01]  /*2690*/  FMUL R17, R156, R11 ;  /* 0x0000000b9c117220 */ /* 0x022fe20000400000 */
[----:B------:R-:W-:Y:S01]  /*26a0*/  BSSY B1, `(.L_x_39) ;  /* 0x0000009000017945 */ /* 0x000fe20003800000 */
[----:B------:R-:W-:Y:S02]  /*26b0*/  ISETP.GT.AND P5, PT, R10, RZ, P1 ;  /* 0x000000ff0a00720c */ /* 0x000fe40000fa4270 */
[----:B------:R-:W-:Y:S01]  /*26c0*/  FFMA R17, R32, R9, R17 ;  /* 0x0000000920117223 */ /* 0x000fe20000000011 */
[----:B------:R-:W-:-:S04]  /*26d0*/  IADD3 R16, P6, R26, R7, RZ ;  /* 0x000000071a107210 */ /* 0x000fc80007fde0ff */
[----:B------:R1:W-:Y:S01]  /*26e0*/  @P4 STG.E desc[UR14][R18.64], R17 ;  /* 0x0000001112004986 */ /* 0x0003e2000c10190e */
[----:B------:R-:W-:-:S04]  /*26f0*/  IADD3 R28, P4, R152, UR9, RZ ;  /* 0x00000009981c7c10 */ /* 0x000fc8000ff9e0ff */
[----:B------:R-:W-:Y:S01]  /*2700*/  IADD3.X R29, R153, UR10, RZ, P4, !PT ;  /* 0x0000000a991d7c10 */ /* 0x000fe2000a7fe4ff */
[----:B------:R-:W-:Y:S08]  /*2710*/  @!P5 BRA `(.L_x_40) ;  /* 0x000000000004d947 */ /* 0x000ff00003800000 */
[----:B------:R3:W5:Y:S02]  /*2720*/  LDG.E.LTC128B R156, desc[UR14][R28.64] ;  /* 0x0000000e1c9c7981 */ /* 0x000764000c1e1920 */
.L_x_40:
[----:B------:R-:W-:Y:S05]  /*2730*/  BSYNC B1 ;  /* 0x0000000000017941 */ /* 0x000fea0003800000 */
.L_x_39:
[----:B0----5:R-:W-:Y:S01]  /*2740*/  FMUL R20, R156, R11 ;  /* 0x0000000b9c147220 */ /* 0x021fe20000400000 */
[----:B-1----:R-:W-:Y:S01]  /*2750*/  IMAD.X R17, R27, 0x1, R8, P6 ;  /* 0x000000011b117824 */ /* 0x002fe200030e0608 */
[----:B------:R-:W-:Y:S01]  /*2760*/  ISETP.GT.AND P4, PT, R10, 0x8, P2 ;  /* 0x000000080a00780c */ /* 0x000fe20001784270 */
[----:B------:R-:W-:Y:S01]  /*2770*/  BSSY B1, `(.L_x_41) ;  /* 0x0000007000017945 */ /* 0x000fe20003800000 */
[----:B------:R-:W-:Y:S01]  /*2780*/  FFMA R33, R33, R9, R20 ;  /* 0x0000000921217223 */ /* 0x000fe20000000014 */
[----:B------:R-:W-:-:S04]  /*2790*/  IADD3 R20, P2, R24, UR7, RZ ;  /* 0x0000000718147c10 */ /* 0x000fc8000ff5e0ff */
[----:B------:R0:W-:Y:S01]  /*27a0*/  @P5 STG.E desc[UR14][R16.64], R33 ;  /* 0x0000002110005986 */ /* 0x0001e2000c10190e */
[----:B------:R-:W-:-:S05]  /*27b0*/  IADD3.X R21, R25, UR8, RZ, P2, !PT ;  /* 0x0000000819157c10 */ /* 0x000fca00097fe4ff */
[----:B------:R-:W-:Y:S05]  /*27c0*/  @!P4 BRA `(.L_x_42) ;  /* 0x000000000004c947 */ /* 0x000fea0003800000 */
[----:B------:R1:W5:Y:S02]  /*27d0*/  LDG.E.LTC128B R156, desc[UR14][R20.64] ;  /* 0x0000000e149c7981 */ /* 0x000364000c1e1920 */
.L_x_42:
[----:B------:R-:W-:Y:S05]  /*27e0*/  BSYNC B1 ;  /* 0x0000000000017941 */ /* 0x000fea0003800000 */
.L_x_41:
[----:B-1---5:R-:W-:Y:S01]  /*27f0*/  FMUL R21, R156, R11 ;  /* 0x0000000b9c157220 */ /* 0x022fe20000400000 */
[----:B------:R-:W-:Y:S01]  /*2800*/  IADD3 R20, P5, R15, R154, RZ ;  /* 0x0000009a0f147210 */ /* 0x000fe20007fbe0ff */
[----:B------:R-:W-:Y:S01]  /*2810*/  BSSY B1, `(.L_x_43) ;  /* 0x000000b000017945 */ /* 0x000fe20003800000 */
[----:B------:R-:W-:Y:S01]  /*2820*/  ISETP.GT.AND P1, PT, R10, 0x8, P1 ;  /* 0x000000080a00780c */ /* 0x000fe20000f24270 */
[----:B------:R-:W-:Y:S01]  /*2830*/  FFMA R25, R34, R9, R21 ;  /* 0x0000000922197223 */ /* 0x000fe20000000015 */
[----:B------:R-:W-:Y:S01]  /*2840*/  IADD3 R22, P6, R152, UR7, RZ ;  /* 0x0000000798167c10 */ /* 0x000fe2000ffde0ff */
[----:B------:R-:W-:Y:S01]  /*2850*/  IMAD.X R21, R14, 0x1, R155, P5 ;  /* 0x000000010e157824 */ /* 0x000fe200028e069b */
[----:B------:R-:W-:Y:S02]  /*2860*/  ISETP.GT.AND P2, PT, R13, 0x18, PT ;  /* 0x000000180d00780c */ /* 0x000fe40003f44270 */
[----:B------:R-:W-:Y:S02]  /*2870*/  IADD3 R24, P5, R15, R26, RZ ;  /* 0x0000001a0f187210 */ /* 0x000fe40007fbe0ff */
[----:B------:R1:W-:Y:S01]  /*2880*/  @P4 STG.E desc[UR14][R20.64], R25 ;  /* 0x0000001914004986 */ /* 0x0003e2000c10190e */
[----:B------:R-:W-:-:S04]  /*2890*/  IADD3.X R23, R153, UR8, RZ, P6, !PT ;  /* 0x0000000899177c10 */ /* 0x000fc8000b7fe4ff */
[----:B------:R-:W-:Y:S06]  /*28a0*/  @!P1 BRA `(.L_x_44) ;  /* 0x0000000000049947 */ /* 0x000fec0003800000 */
[----:B------:R4:W5:Y:S02]  /*28b0*/  LDG.E.LTC128B R156, desc[UR14][R22.64] ;  /* 0x0000000e169c7981 */ /* 0x000964000c1e1920 */
.L_x_44:
[----:B------:R-:W-:Y:S05]  /*28c0*/  BSYNC B1 ;  /* 0x0000000000017941 */ /* 0x000fea0003800000 */
.L_x_43:
[----:B-1---5:R-:W-:Y:S01]  /*28d0*/  FMUL R20, R156, R11 ;  /* 0x0000000b9c147220 */ /* 0x022fe20000400000 */
[----:B------:R-:W-:Y:S01]  /*28e0*/  IMAD.X R25, R14, 0x1, R27, P5 ;  /* 0x000000010e197824 */ /* 0x000fe200028e061b */
[----:B------:R-:W-:Y:S01]  /*28f0*/  ISETP.GT.AND P4, PT, R10, RZ, P2 ;  /* 0x000000ff0a00720c */ /* 0x000fe20001784270 */
[----:B------:R-:W-:Y:S01]  /*2900*/  BSSY B1, `(.L_x_45) ;  /* 0x0000008000017945 */ /* 0x000fe20003800000 */
[----:B------:R-:W-:Y:S01]  /*2910*/  FFMA R35, R35, R9, R20 ;  /* 0x0000000923237223 */ /* 0x000fe20000000014 */
[----:B------:R-:W-:Y:S02]  /*2920*/  IADD3 R26, P6, R30, UR9, RZ ;  /* 0x000000091e1a7c10 */ /* 0x000fe4000ffde0ff */
[----:B----4-:R-:W-:Y:S02]  /*2930*/  IADD3 R22, P5, R18, R7, RZ ;  /* 0x0000000712167210 */ /* 0x010fe40007fbe0ff */
[----:B------:R1:W-:Y:S01]  /*2940*/  @P1 STG.E desc[UR14][R24.64], R35 ;  /* 0x0000002318001986 */ /* 0x0003e2000c10190e */
[----:B------:R-:W-:-:S05]  /*2950*/  IADD3.X R27, R31, UR10, RZ, P6, !PT ;  /* 0x0000000a1f1b7c10 */ /* 0x000fca000b7fe4ff */
[----:B------:R-:W-:Y:S05]  /*2960*/  @!P4 BRA `(.L_x_46) ;  /* 0x000000000004c947 */ /* 0x000fea0003800000 */
[----:B------:R4:W5:Y:S02]  /*2970*/  LDG.E.LTC128B R156, desc[UR14][R26.64] ;  /* 0x0000000e1a9c7981 */ /* 0x000964000c1e1920 */
.L_x_46:
[----:B------:R-:W-:Y:S05]  /*2980*/  BSYNC B1 ;  /* 0x0000000000017941 */ /* 0x000fea0003800000 */
.L_x_45:
[----:B------:R-:W-:Y:S01]  /*2990*/  ISETP.GT.AND P1, PT, R13, 0x19, PT ;  /* 0x000000190d00780c */ /* 0x000fe20003f24270 */
[----:B------:R-:W-:Y:S02]  /*29a0*/  IMAD.X R23, R19, 0x1, R8, P5 ;  /* 0x0000000113177824 */ /* 0x000fe400028e0608 */
[----:B-----5:R-:W-:Y:S01]  /*29b0*/  FMUL R21, R156, R11 ;  /* 0x0000000b9c157220 */ /* 0x020fe20000400000 */
[----:B------:R-:W-:Y:S01]  /*29c0*/  BSSY B1, `(.L_x_47) ;  /* 0x0000009000017945 */ /* 0x000fe20003800000 */
[----:B------:R-:W-:Y:S02]  /*29d0*/  ISETP.GT.AND P5, PT, R10, RZ, P1 ;  /* 0x000000ff0a00720c */ /* 0x000fe40000fa4270 */
[----:B------:R-:W-:Y:S01]  /*29e0*/  FFMA R21, R36, R9, R21 ;  /* 0x0000000924157223 */ /* 0x000fe20000000015 */
[----:B------:R-:W-:-:S04]  /*29f0*/  IADD3 R20, P6, R16, R7, RZ ;  /* 0x0000000710147210 */ /* 0x000fc80007fde0ff */
[----:B------:R0:W-:Y:S01]  /*2a00*/  @P4 STG.E desc[UR14][R22.64], R21 ;  /* 0x0000001516004986 */ /* 0x0001e2000c10190e */
[----:B-1----:R-:W-:-:S04]  /*2a10*/  IADD3 R24, P4, R28, UR9, RZ ;  /* 0x000000091c187c10 */ /* 0x002fc8000ff9e0ff */
[----:B------:R-:W-:Y:S01]  /*2a20*/  IADD3.X R25, R29, UR10, RZ, P4, !PT ;  /* 0x0000000a1d197c10 */ /* 0x000fe2000a7fe4ff */
[----:B------:R-:W-:Y:S08]  /*2a30*/  @!P5 BRA `(.L_x_48) ;  /* 0x000000000004d947 */ /* 0x000ff00003800000 */
[----:B------:R1:W5:Y:S02]  /*2a40*/  LDG.E.LTC128B R156, desc[UR14][R24.64] ;  /* 0x0000000e189c7981 */ /* 0x000364000c1e1920 */
.L_x_48:
[----:B------:R-:W-:Y:S05]  /*2a50*/  BSYNC B1 ;  /* 0x0000000000017941 */ /* 0x000fea0003800000 */
.L_x_47:
[----:B-----5:R-:W-:Y:S01]  /*2a60*/  FMUL R32, R156, R11 ;  /* 0x0000000b9c207220 */ /* 0x020fe20000400000 */
[----:B0-----:R-:W-:Y:S01]  /*2a70*/  IMAD.X R21, R17, 0x1, R8, P6 ;  /* 0x0000000111157824 */ /* 0x001fe200030e0608 */
[----:B------:R-:W-:Y:S01]  /*2a80*/  ISETP.GT.AND P4, PT, R10, 0x8, P2 ;  /* 0x000000080a00780c */ /* 0x000fe20001784270 */
[----:B------:R-:W-:Y:S01]  /*2a90*/  BSSY B1, `(.L_x_49) ;  /* 0x0000007000017945 */ /* 0x000fe20003800000 */
[----:B------:R-:W-:Y:S01]  /*2aa0*/  FFMA R37, R37, R9, R32 ;  /* 0x0000000925257223 */ /* 0x000fe20000000020 */
[----:B--2---:R-:W-:-:S04]  /*2ab0*/  IADD3 R30, P2, R30, UR7, RZ ;  /* 0x000000071e1e7c10 */ /* 0x004fc8000ff5e0ff */
[----:B------:R0:W-:Y:S01]  /*2ac0*/  @P5 STG.E desc[UR14][R20.64], R37 ;  /* 0x0000002514005986 */ /* 0x0001e2000c10190e */
[----:B------:R-:W-:-:S05]  /*2ad0*/  IADD3.X R31, R31, UR8, RZ, P2, !PT ;  /* 0x000000081f1f7c10 */ /* 0x000fca00097fe4ff */
[----:B------:R-:W-:Y:S05]  /*2ae0*/  @!P4 BRA `(.L_x_50) ;  /* 0x000000000004c947 */ /* 0x000fea0003800000 */
[----:B------:R2:W5:Y:S02]  /*2af0*/  LDG.E.LTC128B R156, desc[UR14][R30.64] ;  /* 0x0000000e1e9c7981 */ /* 0x000564000c1e1920 */
.L_x_50:
[----:B------:R-:W-:Y:S05]  /*2b00*/  BSYNC B1 ;  /* 0x0000000000017941 */ /* 0x000fea0003800000 */
.L_x_49:
[----:B------:R-:W-:Y:S01]  /*2b10*/  IADD3 R18, P5, R18, R15, RZ ;  /* 0x0000000f12127210 */ /* 0x000fe20007fbe0ff */
[----:B--2--5:R-:W-:Y:S01]  /*2b20*/  FMUL R31, R156, R11 ;  /* 0x0000000b9c1f7220 */ /* 0x024fe20000400000 */
[----:B------:R-:W-:Y:S01]  /*2b30*/  ISETP.GT.AND P1, PT, R10, 0x8, P1 ;  /* 0x000000080a00780c */ /* 0x000fe20000f24270 */
[----:B------:R-:W-:Y:S01]  /*2b40*/  BSSY B1, `(.L_x_51) ;  /* 0x000000a000017945 */ /* 0x000fe20003800000 */
[----:B---3--:R-:W-:Y:S01]  /*2b50*/  IADD3 R28, P6, R28, UR7, RZ ;  /* 0x000000071c1c7c10 */ /* 0x008fe2000ffde0ff */
[----:B------:R-:W-:Y:S01]  /*2b60*/  FFMA R31, R38, R9, R31 ;  /* 0x00000009261f7223 */ /* 0x000fe2000000001f */
[----:B------:R-:W-:Y:S01]  /*2b70*/  IMAD.X R19, R19, 0x1, R14, P5 ;  /* 0x0000000113137824 */ /* 0x000fe200028e060e */
[----:B------:R-:W-:Y:S02]  /*2b80*/  ISETP.GT.AND P2, PT, R13, 0x20, PT ;  /* 0x000000200d00780c */ /* 0x000fe40003f44270 */
[----:B------:R-:W-:Y:S02]  /*2b90*/  IADD3 R30, P5, R16, R15, RZ ;  /* 0x0000000f101e7210 */ /* 0x000fe40007fbe0ff */
[----:B------:R2:W-:Y:S01]  /*2ba0*/  @P4 STG.E desc[UR14][R18.64], R31 ;  /* 0x0000001f12004986 */ /* 0x0005e2000c10190e */
[----:B------:R-:W-:-:S03]  /*2bb0*/  IADD3.X R29, R29, UR8, RZ, P6, !PT ;  /* 0x000000081d1d7c10 */ /* 0x000fc6000b7fe4ff */
[----:B------:R-:W-:Y:S07]  /*2bc0*/  @!P1 BRA `(.L_x_52) ;  /* 0x0000000000049947 */ /* 0x000fee0003800000 */
[----:B------:R3:W5:Y:S02]  /*2bd0*/  LDG.E.LTC128B R156, desc[UR14][R28.64] ;  /* 0x0000000e1c9c7981 */ /* 0x000764000c1e1920 */
.L_x_52:
[----:B------:R-:W-:Y:S05]  /*2be0*/  BSYNC B1 ;  /* 0x0000000000017941 */ /* 0x000fea0003800000 */
.L_x_51:
[----:B-----5:R-:W-:Y:S01]  /*2bf0*/  FMUL R16, R156, R11 ;  /* 0x0000000b9c107220 */ /* 0x020fe20000400000 */
[----:B--2---:R-:W-:Y:S01]  /*2c00*/  IMAD.X R31, R17, 0x1, R14, P5 ;  /* 0x00000001111f7824 */ /* 0x004fe200028e060e */
        /* <DEDUP_REMOVED lines=9> */
.L_x_54:
[----:B------:R-:W-:Y:S05]  /*2ca0*/  BSYNC B1 ;  /* 0x0000000000017941 */ /* 0x000fea0003800000 */
.L_x_53:
[----:B------:R-:W-:Y:S01]  /*2cb0*/  ISETP.GT.AND P1, PT, R13, 0x21, PT ;  /* 0x000000210d00780c */ /* 0x000fe20003f24270 */
[----:B------:R-:W-:Y:S02]  /*2cc0*/  IMAD.X R19, R23, 0x1, R8, P5 ;  /* 0x0000000117137824 */ /* 0x000fe400028e0608 */
[----:B---3-5:R-:W-:Y:S01]  /*2cd0*/  FMUL R29, R156, R11 ;  /* 0x0000000b9c1d7220 */ /* 0x028fe20000400000 */
[----:B------:R-:W-:Y:S01]  /*2ce0*/  BSSY B1, `(.L_x_55) ;  /* 0x0000009000017945 */ /* 0x000fe20003800000 */
[----:B------:R-:W-:Y:S02]  /*2cf0*/  ISETP.GT.AND P5, PT, R10, RZ, P1 ;  /* 0x000000ff0a00720c */ /* 0x000fe40000fa4270 */
[----:B--2---:R-:W-:Y:S01]  /*2d00*/  FFMA R31, R40, R9, R29 ;  /* 0x00000009281f7223 */ /* 0x004fe2000000001d */
[----:B------:R-:W-:-:S04]  /*2d10*/  IADD3 R30, P6, R20, R7, RZ ;  /* 0x00000007141e7210 */ /* 0x000fc80007fde0ff */
[----:B------:R2:W-:Y:S01]  /*2d20*/  @P4 STG.E desc[UR14][R18.64], R31 ;  /* 0x0000001f12004986 */ /* 0x0005e2000c10190e */
[----:B------:R-:W-:-:S04]  /*2d30*/  IADD3 R28, P4, R24, UR9, RZ ;  /* 0x00000009181c7c10 */ /* 0x000fc8000ff9e0ff */
[----:B------:R-:W-:Y:S01]  /*2d40*/  IADD3.X R29, R25, UR10, RZ, P4, !PT ;  /* 0x0000000a191d7c10 */ /* 0x000fe2000a7fe4ff */
[----:B------:R-:W-:Y:S08]  /*2d50*/  @!P5 BRA `(.L_x_56) ;  /* 0x000000000004d947 */ /* 0x000ff00003800000 */
[----:B------:R3:W5:Y:S02]  /*2d60*/  LDG.E.LTC128B R156, desc[UR14][R28.64] ;  /* 0x0000000e1c9c7981 */ /* 0x000764000c1e1920 */
.L_x_56:
[----:B------:R-:W-:Y:S05]  /*2d70*/  BSYNC B1 ;  /* 0x0000000000017941 */ /* 0x000fea0003800000 */
.L_x_55:
[----:B-----5:R-:W-:Y:S01]  /*2d80*/  FMUL R32, R156, R11 ;  /* 0x0000000b9c207220 */ /* 0x020fe20000400000 */
[----:B--2---:R-:W-:Y:S01]  /*2d90*/  IMAD.X R31, R21, 0x1, R8, P6 ;  /* 0x00000001151f7824 */ /* 0x004fe200030e0608 */
[----:B------:R-:W-:Y:S01]  /*2da0*/  ISETP.GT.AND P4, PT, R10, 0x8, P2 ;  /* 0x000000080a00780c */ /* 0x000fe20001784270 */
[----:B------:R-:W-:Y:S01]  /*2db0*/  BSSY B1, `(.L_x_57) ;  /* 0x0000007000017945 */ /* 0x000fe20003800000 */
[----:B------:R-:W-:Y:S01]  /*2dc0*/  FFMA R41, R41, R9, R32 ;  /* 0x0000000929297223 */ /* 0x000fe20000000020 */
[----:B----4-:R-:W-:-:S04]  /*2dd0*/  IADD3 R26, P2, R26, UR7, RZ ;  /* 0x000000071a1a7c10 */ /* 0x010fc8000ff5e0ff */
[----:B------:R2:W-:Y:S01]  /*2de0*/  @P5 STG.E desc[UR14][R30.64], R41 ;  /* 0x000000291e005986 */ /* 0x0005e2000c10190e */
[----:B------:R-:W-:-:S05]  /*2df0*/  IADD3.X R27, R27, UR8, RZ, P2, !PT ;  /* 0x000000081b1b7c10 */ /* 0x000fca00097fe4ff */
[----:B------:R-:W-:Y:S05]  /*2e00*/  @!P4 BRA `(.L_x_58) ;  /* 0x000000000004c947 */ /* 0x000fea0003800000 */
[----:B------:R4:W5:Y:S02]  /*2e10*/  LDG.E.LTC128B R156, desc[UR14][R26.64] ;  /* 0x0000000e1a9c7981 */ /* 0x000964000c1e1920 */
.L_x_58:
[----:B------:R-:W-:Y:S05]  /*2e20*/  BSYNC B1 ;  /* 0x0000000000017941 */ /* 0x000fea0003800000 */
.L_x_57:
[----:B------:R-:W-:Y:S01]  /*2e30*/  IADD3 R22, P5, R22, R15, RZ ;  /* 0x0000000f16167210 */ /* 0x000fe20007fbe0ff */
[----:B----45:R-:W-:Y:S01]  /*2e40*/  FMUL R27, R156, R11 ;  /* 0x0000000b9c1b7220 */ /* 0x030fe20000400000 */
[----:B------:R-:W-:Y:S01]  /*2e50*/  ISETP.GT.AND P1, PT, R10, 0x8, P1 ;  /* 0x000000080a00780c */ /* 0x000fe20000f24270 */
[----:B------:R-:W-:Y:S01]  /*2e60*/  BSSY B1, `(.L_x_59) ;  /* 0x000000a000017945 */ /* 0x000fe20003800000 */
[----:B-1----:R-:W-:Y:S01]  /*2e70*/  IADD3 R24, P6, R24, UR7, RZ ;  /* 0x0000000718187c10 */ /* 0x002fe2000ffde0ff */
        /* <DEDUP_REMOVED lines=8> */
.L_x_60:
[----:B------:R-:W-:Y:S05]  /*2f00*/  BSYNC B1 ;  /* 0x0000000000017941 */ /* 0x000fea0003800000 */
.L_x_59:
[----:B0----5:R-:W-:Y:S01]  /*2f10*/  FMUL R20, R156, R11 ;  /* 0x0000000b9c147220 */ /* 0x021fe20000400000 */
[----:B-1----:R-:W-:Y:S01]  /*2f20*/  IMAD.X R27, R21, 0x1, R14, P5 ;  /* 0x00000001151b7824 */ /* 0x002fe200028e060e */
        /* <DEDUP_REMOVED lines=9> */
.L_x_62:
[----:B------:R-:W-:Y:S05]  /*2fc0*/  BSYNC B1 ;  /* 0x0000000000017941 */ /* 0x000fea0003800000 */
.L_x_61:
[----:B------:R-:W-:Y:S01]  /*2fd0*/  ISETP.GT.AND P1, PT, R13, 0x29, PT ;  /* 0x000000290d00780c */ /* 0x000fe20003f24270 */
[----:B------:R-:W-:Y:S02]  /*2fe0*/  IMAD.X R23, R19, 0x1, R8, P5 ;  /* 0x0000000113177824 */ /* 0x000fe400028e0608 */
[----:B----45:R-:W-:Y:S01]  /*2ff0*/  FMUL R25, R156, R11 ;  /* 0x0000000b9c197220 */ /* 0x030fe20000400000 */
[----:B------:R-:W-:Y:S01]  /*3000*/  BSSY B1, `(.L_x_63) ;  /* 0x0000009000017945 */ /* 0x000fe20003800000 */
[----:B------:R-:W-:Y:S02]  /*3010*/  ISETP.GT.AND P5, PT, R10, RZ, P1 ;  /* 0x000000ff0a00720c */ /* 0x000fe40000fa4270 */
[----:B0-----:R-:W-:Y:S01]  /*3020*/  FFMA R27, R44, R9, R25 ;  /* 0x000000092c1b7223 */ /* 0x001fe20000000019 */
[----:B------:R-:W-:-:S04]  /*3030*/  IADD3 R26, P6, R30, R7, RZ ;  /* 0x000000071e1a7210 */ /* 0x000fc80007fde0ff */
[----:B------:R0:W-:Y:S01]  /*3040*/  @P4 STG.E desc[UR14][R22.64], R27 ;  /* 0x0000001b16004986 */ /* 0x0001e2000c10190e */
[----:B------:R-:W-:-:S04]  /*3050*/  IADD3 R24, P4, R28, UR9, RZ ;  /* 0x000000091c187c10 */ /* 0x000fc8000ff9e0ff */
[----:B------:R-:W-:Y:S01]  /*3060*/  IADD3.X R25, R29, UR10, RZ, P4, !PT ;  /* 0x0000000a1d197c10 */ /* 0x000fe2000a7fe4ff */
[----:B------:R-:W-:Y:S08]  /*3070*/  @!P5 BRA `(.L_x_64) ;  /* 0x000000000004d947 */ /* 0x000ff00003800000 */
[----:B------:R4:W5:Y:S02]  /*3080*/  LDG.E.LTC128B R156, desc[UR14][R24.64] ;  /* 0x0000000e189c7981 */ /* 0x000964000c1e1920 */
.L_x_64:
[----:B------:R-:W-:Y:S05]  /*3090*/  BSYNC B1 ;  /* 0x0000000000017941 */ /* 0x000fea0003800000 */
.L_x_63:
[----:B-----5:R-:W-:Y:S01]  /*30a0*/  FMUL R32, R156, R11 ;  /* 0x0000000b9c207220 */ /* 0x020fe20000400000 */
[----:B0-----:R-:W-:Y:S01]  /*30b0*/  IMAD.X R27, R31, 0x1, R8, P6 ;  /* 0x000000011f1b7824 */ /* 0x001fe200030e0608 */
        /* <DEDUP_REMOVED lines=8> */
.L_x_66:
[----:B------:R-:W-:Y:S05]  /*3140*/  BSYNC B1 ;  /* 0x0000000000017941 */ /* 0x000fea0003800000 */
.L_x_65:
[----:B0----5:R-:W-:Y:S01]  /*3150*/  FMUL R17, R156, R11 ;  /* 0x0000000b9c117220 */ /* 0x021fe20000400000 */
        /* <DEDUP_REMOVED lines=12> */
.L_x_68:
[----:B------:R-:W-:Y:S05]  /*3220*/  BSYNC B1 ;  /* 0x0000000000017941 */ /* 0x000fea0003800000 */
.L_x_67:
[----:B0----5:R-:W-:Y:S01]  /*3230*/  FMUL R16, R156, R11 ;  /* 0x0000000b9c107220 */ /* 0x021fe20000400000 */
        /* <DEDUP_REMOVED lines=10> */
.L_x_70:
[----:B------:R-:W-:Y:S05]  /*32e0*/  BSYNC B1 ;  /* 0x0000000000017941 */ /* 0x000fea0003800000 */
.L_x_69:
        /* <DEDUP_REMOVED lines=12> */
.L_x_72:
[----:B------:R-:W-:Y:S05]  /*33b0*/  BSYNC B1 ;  /* 0x0000000000017941 */ /* 0x000fea0003800000 */
.L_x_71:
[----:B0----5:R-:W-:Y:S01]  /*33c0*/  FMUL R32, R156, R11 ;  /* 0x0000000b9c207220 */ /* 0x021fe20000400000 */
[----:B--2---:R-:W-:Y:S01]  /*33d0*/  IMAD.X R31, R27, 0x1, R8, P6 ;  /* 0x000000011b1f7824 */ /* 0x004fe200030e0608 */
[----:B------:R-:W-:Y:S01]  /*33e0*/  ISETP.GT.AND P4, PT, R10, 0x8, P2 ;  /* 0x000000080a00780c */ /* 0x000fe20001784270 */
[----:B------:R-:W-:Y:S01]  /*33f0*/  BSSY B1, `(.L_x_73) ;  /* 0x0000007000017945 */ /* 0x000fe20003800000 */
[----:B------:R-:W-:Y:S01]  /*3400*/  FFMA R49, R49, R9, R32 ;  /* 0x0000000931317223 */ /* 0x000fe20000000020 */
[----:B-1----:R-:W-:-:S04]  /*3410*/  IADD3 R20, P2, R20, UR7, RZ ;  /* 0x0000000714147c10 */ /* 0x002fc8000ff5e0ff */
[----:B------:R0:W-:Y:S01]  /*3420*/  @P5 STG.E desc[UR14][R30.64], R49 ;  /* 0x000000311e005986 */ /* 0x0001e2000c10190e */
[----:B------:R-:W-:-:S05]  /*3430*/  IADD3.X R21, R21, UR8, RZ, P2, !PT ;  /* 0x0000000815157c10 */ /* 0x000fca00097fe4ff */
[----:B------:R-:W-:Y:S05]  /*3440*/  @!P4 BRA `(.L_x_74) ;  /* 0x000000000004c947 */ /* 0x000fea0003800000 */
[----:B------:R1:W5:Y:S02]  /*3450*/  LDG.E.LTC128B R156, desc[UR14][R20.64] ;  /* 0x0000000e149c7981 */ /* 0x000364000c1e1920 */
.L_x_74:
[----:B------:R-:W-:Y:S05]  /*3460*/  BSYNC B1 ;  /* 0x0000000000017941 */ /* 0x000fea0003800000 */
.L_x_73:
        /* <DEDUP_REMOVED lines=13> */
.L_x_76:
[----:B------:R-:W-:Y:S05]  /*3540*/  BSYNC B1 ;  /* 0x0000000000017941 */ /* 0x000fea0003800000 */
.L_x_75:
[----:B-1---5:R-:W-:Y:S01]  /*3550*/  FMUL R20, R156, R11 ;  /* 0x0000000b9c147220 */ /* 0x022fe20000400000 */
[----:B------:R-:W-:Y:S01]  /*3560*/  IMAD.X R33, R27, 0x1, R14, P5 ;  /* 0x000000011b217824 */ /* 0x000fe200028e060e */
[----:B------:R-:W-:Y:S01]  /*3570*/  ISETP.GT.AND P4, PT, R10, RZ, P2 ;  /* 0x000000ff0a00720c */ /* 0x000fe20001784270 */
[----:B------:R-:W-:Y:S01]  /*3580*/  BSSY B1, `(.L_x_77) ;  /* 0x0000008000017945 */ /* 0x000fe20003800000 */
[----:B------:R-:W-:Y:S01]  /*3590*/  FFMA R51, R51, R9, R20 ;  /* 0x0000000933337223 */ /* 0x000fe20000000014 */
[----:B------:R-:W-:Y:S02]  /*35a0*/  IADD3 R20, P6, R16, UR9, RZ ;  /* 0x0000000910147c10 */ /* 0x000fe4000ffde0ff */
[----:B--2---:R-:W-:Y:S02]  /*35b0*/  IADD3 R22, P5, R18, R7, RZ ;  /* 0x0000000712167210 */ /* 0x004fe40007fbe0ff */
[----:B------:R1:W-:Y:S01]  /*35c0*/  @P1 STG.E desc[UR14][R32.64], R51 ;  /* 0x0000003320001986 */ /* 0x0003e2000c10190e */
[----:B------:R-:W-:-:S05]  /*35d0*/  IADD3.X R21, R17, UR10, RZ, P6, !PT ;  /* 0x0000000a11157c10 */ /* 0x000fca000b7fe4ff */
[----:B------:R-:W-:Y:S05]  /*35e0*/  @!P4 BRA `(.L_x_78) ;  /* 0x000000000004c947 */ /* 0x000fea0003800000 */
[----:B------:R2:W5:Y:S02]  /*35f0*/  LDG.E.LTC128B R156, desc[UR14][R20.64] ;  /* 0x0000000e149c7981 */ /* 0x000564000c1e1920 */
.L_x_78:
[----:B------:R-:W-:Y:S05]  /*3600*/  BSYNC B1 ;  /* 0x0000000000017941 */ /* 0x000fea0003800000 */
.L_x_77:
[----:B------:R-:W-:Y:S01]  /*3610*/  ISETP.GT.AND P1, PT, R13, 0x39, PT ;  /* 0x000000390d00780c */ /* 0x000fe20003f24270 */
[----:B------:R-:W-:Y:S02]  /*3620*/  IMAD.X R23, R19, 0x1, R8, P5 ;  /* 0x0000000113177824 */ /* 0x000fe400028e0608 */
[----:B----45:R-:W-:Y:S01]  /*3630*/  FMUL R25, R156, R11 ;  /* 0x0000000b9c197220 */ /* 0x030fe20000400000 */
        /* <DEDUP_REMOVED lines=9> */
.L_x_80:
[----:B------:R-:W-:Y:S05]  /*36d0*/  BSYNC B1 ;  /* 0x0000000000017941 */ /* 0x000fea0003800000 */
.L_x_79:
[----:B-1---5:R-:W-:Y:S01]  /*36e0*/  FMUL R32, R156, R11 ;  /* 0x0000000b9c207220 */ /* 0x022fe20000400000 */
[----:B----4-:R-:W-:Y:S01]  /*36f0*/  IMAD.X R27, R31, 0x1, R8, P6 ;  /* 0x000000011f1b7824 */ /* 0x010fe200030e0608 */
        /* <DEDUP_REMOVED lines=8> */
.L_x_82:
[----:B------:R-:W-:Y:S05]  /*3780*/  BSYNC B1 ;  /* 0x0000000000017941 */ /* 0x000fea0003800000 */
.L_x_81:
[----:B----45:R-:W-:Y:S01]  /*3790*/  FMUL R17, R156, R11 ;  /* 0x0000000b9c117220 */ /* 0x030fe20000400000 */
        /* <DEDUP_REMOVED lines=12> */
.L_x_84:
[----:B------:R-:W-:Y:S05]  /*3860*/  BSYNC B1 ;  /* 0x0000000000017941 */ /* 0x000fea0003800000 */
.L_x_83:
[----:B----45:R-:W-:Y:S01]  /*3870*/  FMUL R16, R156, R11 ;  /* 0x0000000b9c107220 */ /* 0x030fe20000400000 */
[----:B------:R-:W-:Y:S01]  /*3880*/  IMAD.X R33, R31, 0x1, R14, P5 ;  /* 0x000000011f217824 */ /* 0x000fe200028e060e */
[----:B------:R-:W-:Y:S01]  /*3890*/  ISETP.GT.AND P4, PT, R10, RZ, P2 ;  /* 0x000000ff0a00720c */ /* 0x000fe20001784270 */
[----:B------:R-:W-:Y:S01]  /*38a0*/  BSSY B1, `(.L_x_85) ;  /* 0x0000008000017945 */ /* 0x000fe20003800000 */
[----:B------:R-:W-:Y:S01]  /*38b0*/  FFMA R55, R55, R9, R16 ;  /* 0x0000000937377223 */ /* 0x000fe20000000010 */
[----:B------:R-:W-:Y:S02]  /*38c0*/  IADD3 R16, P6, R20, UR9, RZ ;  /* 0x0000000914107c10 */ /* 0x000fe4000ffde0ff */
[----:B0-----:R-:W-:Y:S02]  /*38d0*/  IADD3 R18, P5, R22, R7, RZ ;  /* 0x0000000716127210 */ /* 0x001fe40007fbe0ff */
[----:B------:R0:W-:Y:S01]  /*38e0*/  @P1 STG.E desc[UR14][R32.64], R55 ;  /* 0x0000003720001986 */ /* 0x0001e2000c10190e */
[----:B------:R-:W-:-:S05]  /*38f0*/  IADD3.X R17, R21, UR10, RZ, P6, !PT ;  /* 0x0000000a15117c10 */ /* 0x000fca000b7fe4ff */
[----:B------:R-:W-:Y:S05]  /*3900*/  @!P4 BRA `(.L_x_86) ;  /* 0x000000000004c947 */ /* 0x000fea0003800000 */
[----:B------:R4:W5:Y:S02]  /*3910*/  LDG.E.LTC128B R156, desc[UR14][R16.64] ;  /* 0x0000000e109c7981 */ /* 0x000964000c1e1920 */
.L_x_86:
[----:B------:R-:W-:Y:S05]  /*3920*/  BSYNC B1 ;  /* 0x0000000000017941 */ /* 0x000fea0003800000 */
.L_x_85:
[----:B------:R-:W-:Y:S01]  /*3930*/  ISETP.GT.AND P1, PT, R13, 0x41, PT ;  /* 0x000000410d00780c */ /* 0x000fe20003f24270 */
[----:B------:R-:W-:Y:S02]  /*3940*/  IMAD.X R19, R23, 0x1, R8, P5 ;  /* 0x0000000117137824 */ /* 0x000fe400028e0608 */
[----:B---3-5:R-:W-:Y:S01]  /*3950*/  FMUL R29, R156, R11 ;  /* 0x0000000b9c1d7220 */ /* 0x028fe20000400000 */
        /* <DEDUP_REMOVED lines=9> */
.L_x_88:
[----:B------:R-:W-:Y:S05]  /*39f0*/  BSYNC B1 ;  /* 0x0000000000017941 */ /* 0x000fea0003800000 */
.L_x_87:
[----:B0----5:R-:W-:Y:S01]  /*3a00*/  FMUL R32, R156, R11 ;  /* 0x0000000b9c207220 */ /* 0x021fe20000400000 */
[----:B---3--:R-:W-:Y:S01]  /*3a10*/  IMAD.X R31, R27, 0x1, R8, P6 ;  /* 0x000000011b1f7824 */ /* 0x008fe200030e0608 */
        /* <DEDUP_REMOVED lines=8> */
.L_x_90:
[----:B------:R-:W-:Y:S05]  /*3aa0*/  BSYNC B1 ;  /* 0x0000000000017941 */ /* 0x000fea0003800000 */
.L_x_89:
[----:B--2--5:R-:W-:Y:S01]  /*3ab0*/  FMUL R21, R156, R11 ;  /* 0x0000000b9c157220 */ /* 0x024fe20000400000 */
        /* <DEDUP_REMOVED lines=12> */
.L_x_92:
[----:B------:R-:W-:Y:S05]  /*3b80*/  BSYNC B1 ;  /* 0x0000000000017941 */ /* 0x000fea0003800000 */
.L_x_91:
[----:B--2--5:R-:W-:Y:S01]  /*3b90*/  FMUL R20, R156, R11 ;  /* 0x0000000b9c147220 */ /* 0x024fe20000400000 */
[----:B------:R-:W-:Y:S01]  /*3ba0*/  IMAD.X R33, R27, 0x1, R14, P5 ;  /* 0x000000011b217824 */ /* 0x000fe200028e060e */
[----:B------:R-:W-:Y:S01]  /*3bb0*/  ISETP.GT.AND P4, PT, R10, RZ, P2 ;  /* 0x000000ff0a00720c */ /* 0x000fe20001784270 */
[----:B------:R-:W-:Y:S01]  /*3bc0*/  BSSY B1, `(.L_x_93) ;  /* 0x0000008000017945 */ /* 0x000fe20003800000 */
[----:B------:R-:W-:Y:S01]  /*3bd0*/  FFMA R59, R59, R9, R20 ;  /* 0x000000093b3b7223 */ /* 0x000fe20000000014 */
[----:B------:R-:W-:Y:S02]  /*3be0*/  IADD3 R20, P6, R16, UR9, RZ ;  /* 0x0000000910147c10 */ /* 0x000fe4000ffde0ff */
[----:B---3--:R-:W-:Y:S02]  /*3bf0*/  IADD3 R22, P5, R18, R7, RZ ;  /* 0x0000000712167210 */ /* 0x008fe40007fbe0ff */
[----:B------:R2:W-:Y:S01]  /*3c00*/  @P1 STG.E desc[UR14][R32.64], R59 ;  /* 0x0000003b20001986 */ /* 0x0005e2000c10190e */
[----:B------:R-:W-:-:S05]  /*3c10*/  IADD3.X R21, R17, UR10, RZ, P6, !PT ;  /* 0x0000000a11157c10 */ /* 0x000fca000b7fe4ff */
[----:B------:R-:W-:Y:S05]  /*3c20*/  @!P4 BRA `(.L_x_94) ;  /* 0x000000000004c947 */ /* 0x000fea0003800000 */
[----:B------:R3:W5:Y:S02]  /*3c30*/  LDG.E.LTC128B R156, desc[UR14][R20.64] ;  /* 0x0000000e149c7981 */ /* 0x000764000c1e1920 */
.L_x_94:
[----:B------:R-:W-:Y:S05]  /*3c40*/  BSYNC B1 ;  /* 0x0000000000017941 */ /* 0x000fea0003800000 */
.L_x_93:
[----:B------:R-:W-:Y:S01]  /*3c50*/  ISETP.GT.AND P1, PT, R13, 0x49, PT ;  /* 0x000000490d00780c */ /* 0x000fe20003f24270 */
[----:B------:R-:W-:Y:S02]  /*3c60*/  IMAD.X R23, R19, 0x1, R8, P5 ;  /* 0x0000000113177824 */ /* 0x000fe400028e0608 */
[----:B-----5:R-:W-:Y:S01]  /*3c70*/  FMUL R25, R156, R11 ;  /* 0x0000000b9c197220 */ /* 0x020fe20000400000 */
[----:B------:R-:W-:Y:S01]  /*3c80*/  BSSY B1, `(.L_x_95) ;  /* 0x0000009000017945 */ /* 0x000fe20003800000 */
[----:B------:R-:W-:Y:S02]  /*3c90*/  ISETP.GT.AND P5, PT, R10, RZ, P1 ;  /* 0x000000ff0a00720c */ /* 0x000fe40000fa4270 */
[----:B-1----:R-:W-:Y:S01]  /*3ca0*/  FFMA R27, R60, R9, R25 ;  /* 0x000000093c1b7223 */ /* 0x002fe20000000019 */
[----:B------:R-:W-:-:S04]  /*3cb0*/  IADD3 R26, P6, R30, R7, RZ ;  /* 0x000000071e1a7210 */ /* 0x000fc80007fde0ff */
[----:B------:R1:W-:Y:S01]  /*3cc0*/  @P4 STG.E desc[UR14][R22.64], R27 ;  /* 0x0000001b16004986 */ /* 0x0003e2000c10190e */
[----:B------:R-:W-:-:S04]  /*3cd0*/  IADD3 R24, P4, R28, UR9, RZ ;  /* 0x000000091c187c10 */ /* 0x000fc8000ff9e0ff */
[----:B------:R-:W-:Y:S01]  /*3ce0*/  IADD3.X R25, R29, UR10, RZ, P4, !PT ;  /* 0x0000000a1d197c10 */ /* 0x000fe2000a7fe4ff */
[----:B------:R-:W-:Y:S08]  /*3cf0*/  @!P5 BRA `(.L_x_96) ;  /* 0x000000000004d947 */ /* 0x000ff00003800000 */
[----:B------:R0:W5:Y:S02]  /*3d00*/  LDG.E.LTC128B R156, desc[UR14][R24.64] ;  /* 0x0000000e189c7981 */ /* 0x000164000c1e1920 */
.L_x_96:
[----:B------:R-:W-:Y:S05]  /*3d10*/  BSYNC B1 ;  /* 0x0000000000017941 */ /* 0x000fea0003800000 */
.L_x_95:
[----:B--2--5:R-:W-:Y:S01]  /*3d20*/  FMUL R32, R156, R11 ;  /* 0x0000000b9c207220 */ /* 0x024fe20000400000 */
[----:B-1----:R-:W-:Y:S01]  /*3d30*/  IMAD.X R27, R31, 0x1, R8, P6 ;  /* 0x000000011f1b7824 */ /* 0x002fe200030e0608 */
        /* <DEDUP_REMOVED lines=8> */
.L_x_98:
[----:B------:R-:W-:Y:S05]  /*3dc0*/  BSYNC B1 ;  /* 0x0000000000017941 */ /* 0x000fea0003800000 */
.L_x_97:
        /* <DEDUP_REMOVED lines=13> */
.L_x_100:
[----:B------:R-:W-:Y:S05]  /*3ea0*/  BSYNC B1 ;  /* 0x0000000000017941 */ /* 0x000fea0003800000 */
.L_x_99:
[----:B--2--5:R-:W-:Y:S01]  /*3eb0*/  FMUL R16, R156, R11 ;  /* 0x0000000b9c107220 */ /* 0x024fe20000400000 */
        /* <DEDUP_REMOVED lines=10> */
.L_x_102:
[----:B------:R-:W-:Y:S05]  /*3f60*/  BSYNC B1 ;  /* 0x0000000000017941 */ /* 0x000fea0003800000 */
.L_x_101:
[----:B------:R-:W-:Y:S01]  /*3f70*/  ISETP.GT.AND P1, PT, R13, 0x51, PT ;  /* 0x000000510d00780c */ /* 0x000fe20003f24270 */
[----:B------:R-:W-:Y:S02]  /*3f80*/  IMAD.X R19, R23, 0x1, R8, P5 ;  /* 0x0000000117137824 */ /* 0x000fe400028e0608 */
[----:B-----5:R-:W-:Y:S01]  /*3f90*/  FMUL R29, R156, R11 ;  /* 0x0000000b9c1d7220 */ /* 0x020fe20000400000 */
        /* <DEDUP_REMOVED lines=9> */
.L_x_104:
[----:B------:R-:W-:Y:S05]  /*4030*/  BSYNC B1 ;  /* 0x0000000000017941 */ /* 0x000fea0003800000 */
.L_x_103:
[----:B--2--5:R-:W-:Y:S01]  /*4040*/  FMUL R32, R156, R11 ;  /* 0x0000000b9c207220 */ /* 0x024fe20000400000 */
[----:B0-----:R-:W-:Y:S01]  /*4050*/  IMAD.X R31, R27, 0x1, R8, P6 ;  /* 0x000000011b1f7824 */ /* 0x001fe200030e0608 */
[----:B------:R-:W-:Y:S01]  /*4060*/  ISETP.GT.AND P4, PT, R10, 0x8, P2 ;  /* 0x000000080a00780c */ /* 0x000fe20001784270 */
[----:B------:R-:W-:Y:S01]  /*4070*/  BSSY B1, `(.L_x_105) ;  /* 0x0000007000017945 */ /* 0x000fe20003800000 */
[----:B------:R-:W-:Y:S01]  /*4080*/  FFMA R65, R65, R9, R32 ;  /* 0x0000000941417223 */ /* 0x000fe20000000020 */
[----:B---3--:R-:W-:-:S04]  /*4090*/  IADD3 R20, P2, R20, UR7, RZ ;  /* 0x0000000714147c10 */ /* 0x008fc8000ff5e0ff */
[----:B------:R0:W-:Y:S01]  /*40a0*/  @P5 STG.E desc[UR14][R30.64], R65 ;  /* 0x000000411e005986 */ /* 0x0001e2000c10190e */
[----:B------:R-:W-:-:S05]  /*40b0*/  IADD3.X R21, R21, UR8, RZ, P2, !PT ;  /* 0x0000000815157c10 */ /* 0x000fca00097fe4ff */
[----:B------:R-:W-:Y:S05]  /*40c0*/  @!P4 BRA `(.L_x_106) ;  /* 0x000000000004c947 */ /* 0x000fea0003800000 */
[----:B------:R2:W5:Y:S02]  /*40d0*/  LDG.E.LTC128B R156, desc[UR14][R20.64] ;  /* 0x0000000e149c7981 */ /* 0x000564000c1e1920 */
.L_x_106:
[----:B------:R-:W-:Y:S05]  /*40e0*/  BSYNC B1 ;  /* 0x0000000000017941 */ /* 0x000fea0003800000 */
.L_x_105:
        /* <DEDUP_REMOVED lines=13> */
.L_x_108:
[----:B------:R-:W-:Y:S05]  /*41c0*/  BSYNC B1 ;  /* 0x0000000000017941 */ /* 0x000fea0003800000 */
.L_x_107:
        /* <DEDUP_REMOVED lines=11> */
.L_x_110:
[----:B------:R-:W-:Y:S05]  /*4280*/  BSYNC B1 ;  /* 0x0000000000017941 */ /* 0x000fea0003800000 */
.L_x_109:
        /* <DEDUP_REMOVED lines=12> */
.L_x_112:
[----:B------:R-:W-:Y:S05]  /*4350*/  BSYNC B1 ;  /* 0x0000000000017941 */ /* 0x000fea0003800000 */
.L_x_111:
        /* <DEDUP_REMOVED lines=10> */
.L_x_114:
[----:B------:R-:W-:Y:S05]  /*4400*/  BSYNC B1 ;  /* 0x0000000000017941 */ /* 0x000fea0003800000 */
.L_x_113:
        /* <DEDUP_REMOVED lines=13> */
.L_x_116:
[----:B------:R-:W-:Y:S05]  /*44e0*/  BSYNC B1 ;  /* 0x0000000000017941 */ /* 0x000fea0003800000 */
.L_x_115:
        /* <DEDUP_REMOVED lines=11> */
.L_x_118:
[----:B------:R-:W-:Y:S05]  /*45a0*/  BSYNC B1 ;  /* 0x0000000000017941 */ /* 0x000fea0003800000 */
.L_x_117:
        /* <DEDUP_REMOVED lines=12> */
.L_x_120:
[----:B------:R-:W-:Y:S05]  /*4670*/  BSYNC B1 ;  /* 0x0000000000017941 */ /* 0x000fea0003800000 */
.L_x_119:
        /* <DEDUP_REMOVED lines=10> */
.L_x_122:
[----:B------:R-:W-:Y:S05]  /*4720*/  BSYNC B1 ;  /* 0x0000000000017941 */ /* 0x000fea0003800000 */
.L_x_121:
        /* <DEDUP_REMOVED lines=13> */
.L_x_124:
[----:B------:R-:W-:Y:S05]  /*4800*/  BSYNC B1 ;  /* 0x0000000000017941 */ /* 0x000fea0003800000 */
.L_x_123:
        /* <DEDUP_REMOVED lines=11> */
.L_x_126:
[----:B------:R-:W-:Y:S05]  /*48c0*/  BSYNC B1 ;  /* 0x0000000000017941 */ /* 0x000fea0003800000 */
.L_x_125:
        /* <DEDUP_REMOVED lines=12> */
.L_x_128:
[----:B------:R-:W-:Y:S05]  /*4990*/  BSYNC B1 ;  /* 0x0000000000017941 */ /* 0x000fea0003800000 */
.L_x_127:
        /* <DEDUP_REMOVED lines=10> */
.L_x_130:
[----:B------:R-:W-:Y:S05]  /*4a40*/  BSYNC B1 ;  /* 0x0000000000017941 */ /* 0x000fea0003800000 */
.L_x_129:
        /* <DEDUP_REMOVED lines=13> */
.L_x_132:
[----:B------:R-:W-:Y:S05]  /*4b20*/  BSYNC B1 ;  /* 0x0000000000017941 */ /* 0x000fea0003800000 */
.L_x_131:
        /* <DEDUP_REMOVED lines=11> */
.L_x_134:
[----:B------:R-:W-:Y:S05]  /*4be0*/  BSYNC B1 ;  /* 0x0000000000017941 */ /* 0x000fea0003800000 */
.L_x_133:
        /* <DEDUP_REMOVED lines=12> */
.L_x_136:
[----:B------:R-:W-:Y:S05]  /*4cb0*/  BSYNC B1 ;  /* 0x0000000000017941 */ /* 0x000fea0003800000 */
.L_x_135:
        /* <DEDUP_REMOVED lines=10> */
.L_x_138:
[----:B------:R-:W-:Y:S05]  /*4d60*/  BSYNC B1 ;  /* 0x0000000000017941 */ /* 0x000fea0003800000 */
.L_x_137:
        /* <DEDUP_REMOVED lines=13> */
.L_x_140:
[----:B------:R-:W-:Y:S05]  /*4e40*/  BSYNC B1 ;  /* 0x0000000000017941 */ /* 0x000fea0003800000 */
.L_x_139:
        /* <DEDUP_REMOVED lines=11> */
.L_x_142:
[----:B------:R-:W-:Y:S05]  /*4f00*/  BSYNC B1 ;  /* 0x0000000000017941 */ /* 0x000fea0003800000 */
.L_x_141:
        /* <DEDUP_REMOVED lines=12> */
.L_x_144:
[----:B------:R-:W-:Y:S05]  /*4fd0*/  BSYNC B1 ;  /* 0x0000000000017941 */ /* 0x000fea0003800000 */
.L_x_143:
        /* <DEDUP_REMOVED lines=10> */
.L_x_146:
[----:B------:R-:W-:Y:S05]  /*5080*/  BSYNC B1 ;  /* 0x0000000000017941 */ /* 0x000fea0003800000 */
.L_x_145:
        /* <DEDUP_REMOVED lines=13> */
.L_x_148:
[----:B------:R-:W-:Y:S05]  /*5160*/  BSYNC B1 ;  /* 0x0000000000017941 */ /* 0x000fea0003800000 */
.L_x_147:
        /* <DEDUP_REMOVED lines=11> */
.L_x_150:
[----:B------:R-:W-:Y:S05]  /*5220*/  BSYNC B1 ;  /* 0x0000000000017941 */ /* 0x000fea0003800000 */
.L_x_149:
        /* <DEDUP_REMOVED lines=12> */
.L_x_152:
[----:B------:R-:W-:Y:S05]  /*52f0*/  BSYNC B1 ;  /* 0x0000000000017941 */ /* 0x000fea0003800000 */
.L_x_151:
        /* <DEDUP_REMOVED lines=10> */
.L_x_154:
[----:B------:R-:W-:Y:S05]  /*53a0*/  BSYNC B1 ;  /* 0x0000000000017941 */ /* 0x000fea0003800000 */
.L_x_153:
        /* <DEDUP_REMOVED lines=13> */
.L_x_156:
[----:B------:R-:W-:Y:S05]  /*5480*/  BSYNC B1 ;  /* 0x0000000000017941 */ /* 0x000fea0003800000 */
.L_x_155:
        /* <DEDUP_REMOVED lines=11> */
.L_x_158:
[----:B------:R-:W-:Y:S05]  /*5540*/  BSYNC B1 ;  /* 0x0000000000017941 */ /* 0x000fea0003800000 */
.L_x_157:
        /* <DEDUP_REMOVED lines=12> */
.L_x_160:
[----:B------:R-:W-:Y:S05]  /*5610*/  BSYNC B1 ;  /* 0x0000000000017941 */ /* 0x000fea0003800000 */
.L_x_159:
        /* <DEDUP_REMOVED lines=10> */
.L_x_162:
[----:B------:R-:W-:Y:S05]  /*56c0*/  BSYNC B1 ;  /* 0x0000000000017941 */ /* 0x000fea0003800000 */
.L_x_161:
        /* <DEDUP_REMOVED lines=13> */
.L_x_164:
[----:B------:R-:W-:Y:S05]  /*57a0*/  BSYNC B1 ;  /* 0x0000000000017941 */ /* 0x000fea0003800000 */
.L_x_163:
        /* <DEDUP_REMOVED lines=11> */
.L_x_166:
[----:B------:R-:W-:Y:S05]  /*5860*/  BSYNC B1 ;  /* 0x0000000000017941 */ /* 0x000fea0003800000 */
.L_x_165:
        /* <DEDUP_REMOVED lines=12> */
.L_x_168:
[----:B------:R-:W-:Y:S05]  /*5930*/  BSYNC B1 ;  /* 0x0000000000017941 */ /* 0x000fea0003800000 */
.L_x_167:
        /* <DEDUP_REMOVED lines=10> */
.L_x_170:
[----:B------:R-:W-:Y:S05]  /*59e0*/  BSYNC B1 ;  /* 0x0000000000017941 */ /* 0x000fea0003800000 */
.L_x_169:
        /* <DEDUP_REMOVED lines=13> */
.L_x_172:
[----:B------:R-:W-:Y:S05]  /*5ac0*/  BSYNC B1 ;  /* 0x0000000000017941 */ /* 0x000fea0003800000 */
.L_x_171:
        /* <DEDUP_REMOVED lines=11> */
.L_x_174:
[----:B------:R-:W-:Y:S05]  /*5b80*/  BSYNC B1 ;  /* 0x0000000000017941 */ /* 0x000fea0003800000 */
.L_x_173:
        /* <DEDUP_REMOVED lines=12> */
.L_x_176:
[----:B------:R-:W-:Y:S05]  /*5c50*/  BSYNC B1 ;  /* 0x0000000000017941 */ /* 0x000fea0003800000 */
.L_x_175:
        /* <DEDUP_REMOVED lines=10> */
.L_x_178:
[----:B------:R-:W-:Y:S05]  /*5d00*/  BSYNC B1 ;  /* 0x0000000000017941 */ /* 0x000fea0003800000 */
.L_x_177:
        /* <DEDUP_REMOVED lines=13> */
.L_x_180:
[----:B------:R-:W-:Y:S05]  /*5de0*/  BSYNC B1 ;  /* 0x0000000000017941 */ /* 0x000fea0003800000 */
.L_x_179:
        /* <DEDUP_REMOVED lines=11> */
.L_x_182:
[----:B------:R-:W-:Y:S05]  /*5ea0*/  BSYNC B1 ;  /* 0x0000000000017941 */ /* 0x000fea0003800000 */
.L_x_181:
        /* <DEDUP_REMOVED lines=12> */
.L_x_184:
[----:B------:R-:W-:Y:S05]  /*5f70*/  BSYNC B1 ;  /* 0x0000000000017941 */ /* 0x000fea0003800000 */
.L_x_183:
        /* <DEDUP_REMOVED lines=10> */
.L_x_186:
[----:B------:R-:W-:Y:S05]  /*6020*/  BSYNC B1 ;  /* 0x0000000000017941 */ /* 0x000fea0003800000 */
.L_x_185:
        /* <DEDUP_REMOVED lines=13> */
.L_x_188:
[----:B------:R-:W-:Y:S05]  /*6100*/  BSYNC B1 ;  /* 0x0000000000017941 */ /* 0x000fea0003800000 */
.L_x_187:
        /* <DEDUP_REMOVED lines=11> */
.L_x_190:
[----:B------:R-:W-:Y:S05]  /*61c0*/  BSYNC B1 ;  /* 0x0000000000017941 */ /* 0x000fea0003800000 */
.L_x_189:
        /* <DEDUP_REMOVED lines=12> */
.L_x_192:
[----:B------:R-:W-:Y:S05]  /*6290*/  BSYNC B1 ;  /* 0x0000000000017941 */ /* 0x000fea0003800000 */
.L_x_191:
        /* <DEDUP_REMOVED lines=10> */
.L_x_194:
[----:B------:R-:W-:Y:S05]  /*6340*/  BSYNC B1 ;  /* 0x0000000000017941 */ /* 0x000fea0003800000 */
.L_x_193:
        /* <DEDUP_REMOVED lines=13> */
.L_x_196:
[----:B------:R-:W-:Y:S05]  /*6420*/  BSYNC B1 ;  /* 0x0000000000017941 */ /* 0x000fea0003800000 */
.L_x_195:
        /* <DEDUP_REMOVED lines=11> */
.L_x_198:
[----:B------:R-:W-:Y:S05]  /*64e0*/  BSYNC B1 ;  /* 0x0000000000017941 */ /* 0x000fea0003800000 */
.L_x_197:
        /* <DEDUP_REMOVED lines=12> */
.L_x_200:
[----:B------:R-:W-:Y:S05]  /*65b0*/  BSYNC B1 ;  /* 0x0000000000017941 */ /* 0x000fea0003800000 */
.L_x_199:
        /* <DEDUP_REMOVED lines=10> */
.L_x_202:
[----:B------:R-:W-:Y:S05]  /*6660*/  BSYNC B1 ;  /* 0x0000000000017941 */ /* 0x000fea0003800000 */
.L_x_201:
        /* <DEDUP_REMOVED lines=13> */
.L_x_204:
[----:B------:R-:W-:Y:S05]  /*6740*/  BSYNC B1 ;  /* 0x0000000000017941 */ /* 0x000fea0003800000 */
.L_x_203:
        /* <DEDUP_REMOVED lines=11> */
.L_x_206:
[----:B------:R-:W-:Y:S05]  /*6800*/  BSYNC B1 ;  /* 0x0000000000017941 */ /* 0x000fea0003800000 */
.L_x_205:
        /* <DEDUP_REMOVED lines=12> */
.L_x_208:
[----:B------:R-:W-:Y:S05]  /*68d0*/  BSYNC B1 ;  /* 0x0000000000017941 */ /* 0x000fea0003800000 */
.L_x_207:
        /* <DEDUP_REMOVED lines=10> */
.L_x_210:
[----:B------:R-:W-:Y:S05]  /*6980*/  BSYNC B1 ;  /* 0x0000000000017941 */ /* 0x000fea0003800000 */
.L_x_209:
        /* <DEDUP_REMOVED lines=13> */
.L_x_212:
[----:B------:R-:W-:Y:S05]  /*6a60*/  BSYNC B1 ;  /* 0x0000000000017941 */ /* 0x000fea0003800000 */
.L_x_211:
        /* <DEDUP_REMOVED lines=11> */
.L_x_214:
[----:B------:R-:W-:Y:S05]  /*6b20*/  BSYNC B1 ;  /* 0x0000000000017941 */ /* 0x000fea0003800000 */
.L_x_213:
        /* <DEDUP_REMOVED lines=12> */
.L_x_216:
[----:B------:R-:W-:Y:S05]  /*6bf0*/  BSYNC B1 ;  /* 0x0000000000017941 */ /* 0x000fea0003800000 */
.L_x_215:
        /* <DEDUP_REMOVED lines=10> */
.L_x_218:
[----:B------:R-:W-:Y:S05]  /*6ca0*/  BSYNC B1 ;  /* 0x0000000000017941 */ /* 0x000fea0003800000 */
.L_x_217:
        /* <DEDUP_REMOVED lines=13> */
.L_x_220:
[----:B------:R-:W-:Y:S05]  /*6d80*/  BSYNC B1 ;  /* 0x0000000000017941 */ /* 0x000fea0003800000 */
.L_x_219:
        /* <DEDUP_REMOVED lines=11> */
.L_x_222:
[----:B------:R-:W-:Y:S05]  /*6e40*/  BSYNC B1 ;  /* 0x0000000000017941 */ /* 0x000fea0003800000 */
.L_x_221:
        /* <DEDUP_REMOVED lines=12> */
.L_x_224:
[----:B------:R-:W-:Y:S05]  /*6f10*/  BSYNC B1 ;  /* 0x0000000000017941 */ /* 0x000fea0003800000 */
.L_x_223:
        /* <DEDUP_REMOVED lines=10> */
.L_x_226:
[----:B------:R-:W-:Y:S05]  /*6fc0*/  BSYNC B1 ;  /* 0x0000000000017941 */ /* 0x000fea0003800000 */
.L_x_225:
        /* <DEDUP_REMOVED lines=13> */
.L_x_228:
[----:B------:R-:W-:Y:S05]  /*70a0*/  BSYNC B1 ;  /* 0x0000000000017941 */ /* 0x000fea0003800000 */
.L_x_227:
        /* <DEDUP_REMOVED lines=11> */
.L_x_230:
[----:B------:R-:W-:Y:S05]  /*7160*/  BSYNC B1 ;  /* 0x0000000000017941 */ /* 0x000fea0003800000 */
.L_x_229:
        /* <DEDUP_REMOVED lines=12> */
.L_x_232:
[----:B------:R-:W-:Y:S05]  /*7230*/  BSYNC B1 ;  /* 0x0000000000017941 */ /* 0x000fea0003800000 */
.L_x_231:
        /* <DEDUP_REMOVED lines=10> */
.L_x_234:
[----:B------:R-:W-:Y:S05]  /*72e0*/  BSYNC B1 ;  /* 0x0000000000017941 */ /* 0x000fea0003800000 */
.L_x_233:
        /* <DEDUP_REMOVED lines=13> */
.L_x_236:
[----:B------:R-:W-:Y:S05]  /*73c0*/  BSYNC B1 ;  /* 0x0000000000017941 */ /* 0x000fea0003800000 */
.L_x_235:
        /* <DEDUP_REMOVED lines=11> */
.L_x_238:
[----:B------:R-:W-:Y:S05]  /*7480*/  BSYNC B1 ;  /* 0x0000000000017941 */ /* 0x000fea0003800000 */
.L_x_237:
        /* <DEDUP_REMOVED lines=12> */
.L_x_240:
[----:B------:R-:W-:Y:S05]  /*7550*/  BSYNC B1 ;  /* 0x0000000000017941 */ /* 0x000fea0003800000 */
.L_x_239:
        /* <DEDUP_REMOVED lines=10> */
.L_x_242:
[----:B------:R-:W-:Y:S05]  /*7600*/  BSYNC B1 ;  /* 0x0000000000017941 */ /* 0x000fea0003800000 */
.L_x_241:
        /* <DEDUP_REMOVED lines=13> */
.L_x_244:
[----:B------:R-:W-:Y:S05]  /*76e0*/  BSYNC B1 ;  /* 0x0000000000017941 */ /* 0x000fea0003800000 */
.L_x_243:
        /* <DEDUP_REMOVED lines=11> */
.L_x_246:
[----:B------:R-:W-:Y:S05]  /*77a0*/  BSYNC B1 ;  /* 0x0000000000017941 */ /* 0x000fea0003800000 */
.L_x_245:
        /* <DEDUP_REMOVED lines=12> */
.L_x_248:
[----:B------:R-:W-:Y:S05]  /*7870*/  BSYNC B1 ;  /* 0x0000000000017941 */ /* 0x000fea0003800000 */
.L_x_247:
        /* <DEDUP_REMOVED lines=10> */
.L_x_250:
[----:B------:R-:W-:Y:S05]  /*7920*/  BSYNC B1 ;  /* 0x0000000000017941 */ /* 0x000fea0003800000 */
.L_x_249:
        /* <DEDUP_REMOVED lines=13> */
.L_x_252:
[----:B------:R-:W-:Y:S05]  /*7a00*/  BSYNC B1 ;  /* 0x0000000000017941 */ /* 0x000fea0003800000 */
.L_x_251:
        /* <DEDUP_REMOVED lines=11> */
.L_x_254:
[----:B------:R-:W-:Y:S05]  /*7ac0*/  BSYNC B1 ;  /* 0x0000000000017941 */ /* 0x000fea0003800000 */
.L_x_253:
        /* <DEDUP_REMOVED lines=12> */
.L_x_256:
[----:B------:R-:W-:Y:S05]  /*7b90*/  BSYNC B1 ;  /* 0x0000000000017941 */ /* 0x000fea0003800000 */
.L_x_255:
        /* <DEDUP_REMOVED lines=10> */
.L_x_258:
[----:B------:R-:W-:Y:S05]  /*7c40*/  BSYNC B1 ;  /* 0x0000000000017941 */ /* 0x000fea0003800000 */
.L_x_257:
        /* <DEDUP_REMOVED lines=13> */
.L_x_260:
[----:B------:R-:W-:Y:S05]  /*7d20*/  BSYNC B1 ;  /* 0x0000000000017941 */ /* 0x000fea0003800000 */
.L_x_259:
        /* <DEDUP_REMOVED lines=11> */
.L_x_262:
[----:B------:R-:W-:Y:S05]  /*7de0*/  BSYNC B1 ;  /* 0x0000000000017941 */ /* 0x000fea0003800000 */
.L_x_261:
[----:B------:R-:W-:Y:S01]  /*7df0*/  ISETP.GT.AND P2, PT, R13, 0xf1, PT ;  /* 0x000000f10d00780c */ /* 0x000fe20003f44270 */
[----:B-----5:R-:W-:Y:S01]  /*7e00*/  FMUL R29, R156, R11 ;  /* 0x0000000b9c1d7220 */ /* 0x020fe20000400000 */
[----:B------:R-:W-:Y:S01]  /*7e10*/  IMAD.X R19, R23, 0x1, R8, P5 ;  /* 0x0000000117137824 */ /* 0x000fe200028e0608 */
[----:B------:R-:W-:Y:S01]  /*7e20*/  BSSY B1, `(.L_x_263) ;  /* 0x0000009000017945 */ /* 0x000fe20003800000 */
[----:B------:R-:W-:Y:S01]  /*7e30*/  ISETP.GT.AND P1, PT, R10, RZ, P2 ;  /* 0x000000ff0a00720c */ /* 0x000fe20001724270 */
[----:B0-----:R-:W-:Y:S01]  /*7e40*/  FFMA R31, R144, R9, R29 ;  /* 0x00000009901f7223 */ /* 0x001fe2000000001d */
[----:B------:R-:W-:-:S04]  /*7e50*/  IADD3 R30, P5, R26, R7, RZ ;  /* 0x000000071a1e7210 */ /* 0x000fc80007fbe0ff */
[----:B------:R0:W-:Y:S01]  /*7e60*/  @P6 STG.E desc[UR14][R18.64], R31 ;  /* 0x0000001f12006986 */ /* 0x0001e2000c10190e */
[----:B------:R-:W-:-:S04]  /*7e70*/  IADD3 R28, P6, R24, UR9, RZ ;  /* 0x00000009181c7c10 */ /* 0x000fc8000ffde0ff */
[----:B------:R-:W-:Y:S02]  /*7e80*/  IADD3.X R29, R25, UR10, RZ, P6, !PT ;  /* 0x0000000a191d7c10 */ /* 0x000fe4000b7fe4ff */
[----:B------:R-:W-:Y:S07]  /*7e90*/  @!P1 BRA `(.L_x_264) ;  /* 0x0000000000049947 */ /* 0x000fee0003800000 */
[----:B------:R0:W5:Y:S02]  /*7ea0*/  LDG.E.LTC128B R156, desc[UR14][R28.64] ;  /* 0x0000000e1c9c7981 */ /* 0x000164000c1e1920 */
.L_x_264:
[----:B------:R-:W-:Y:S05]  /*7eb0*/  BSYNC B1 ;  /* 0x0000000000017941 */ /* 0x000fea0003800000 */
.L_x_263:
        /* <DEDUP_REMOVED lines=10> */
.L_x_266:
[----:B------:R-:W-:Y:S05]  /*7f60*/  BSYNC B1 ;  /* 0x0000000000017941 */ /* 0x000fea0003800000 */
.L_x_265:
        /* <DEDUP_REMOVED lines=13> */
.L_x_268:
[----:B------:R-:W-:Y:S05]  /*8040*/  BSYNC B1 ;  /* 0x0000000000017941 */ /* 0x000fea0003800000 */
.L_x_267:
[----:B--2--5:R-:W-:Y:S01]  /*8050*/  FMUL R20, R156, R11 ;  /* 0x0000000b9c147220 */ /* 0x024fe20000400000 */
[----:B------:R-:W-:Y:S01]  /*8060*/  IMAD.X R33, R27, 0x1, R14, P5 ;  /* 0x000000011b217824 */ /* 0x000fe200028e060e */
[----:B------:R-:W-:Y:S01]  /*8070*/  ISETP.GT.AND P6, PT, R10, RZ, P1 ;  /* 0x000000ff0a00720c */ /* 0x000fe20000fc4270 */
[----:B------:R-:W-:Y:S01]  /*8080*/  BSSY B1, `(.L_x_269) ;  /* 0x0000008000017945 */ /* 0x000fe20003800000 */
[----:B------:R-:W-:Y:S01]  /*8090*/  FFMA R147, R147, R9, R20 ;  /* 0x0000000993937223 */ /* 0x000fe20000000014 */
[----:B---3--:R-:W-:-:S04]  /*80a0*/  IADD3 R22, P4, R18, R7, RZ ;  /* 0x0000000712167210 */ /* 0x008fc80007f9e0ff */
[----:B------:R2:W-:Y:S06]  /*80b0*/  @P2 STG.E desc[UR14][R32.64], R147 ;  /* 0x0000009320002986 */ /* 0x0005ec000c10190e */
[----:B------:R-:W-:Y:S05]  /*80c0*/  @!P6 BRA `(.L_x_270) ;  /* 0x00000000000ce947 */ /* 0x000fea0003800000 */
[----:B------:R-:W-:-:S04]  /*80d0*/  IADD3 R20, P2, R16, UR9, RZ ;  /* 0x0000000910147c10 */ /* 0x000fc8000ff5e0ff */
[----:B------:R-:W-:-:S05]  /*80e0*/  IADD3.X R21, R17, UR10, RZ, P2, !PT ;  /* 0x0000000a11157c10 */ /* 0x000fca00097fe4ff */
[----:B------:R3:W5:Y:S04]  /*80f0*/  LDG.E.LTC128B R156, desc[UR14][R20.64] ;  /* 0x0000000e149c7981 */ /* 0x000768000c1e1920 */
.L_x_270:
[----:B------:R-:W-:Y:S05]  /*8100*/  BSYNC B1 ;  /* 0x0000000000017941 */ /* 0x000fea0003800000 */
.L_x_269:
[----:B------:R-:W-:Y:S01]  /*8110*/  ISETP.GT.AND P2, PT, R13, 0xf9, PT ;  /* 0x000000f90d00780c */ /* 0x000fe20003f44270 */
[----:B---3-5:R-:W-:Y:S01]  /*8120*/  FMUL R21, R156, R11 ;  /* 0x0000000b9c157220 */ /* 0x028fe20000400000 */
[----:B------:R-:W-:Y:S01]  /*8130*/  IMAD.X R23, R19, 0x1, R8, P4 ;  /* 0x0000000113177824 */ /* 0x000fe200020e0608 */
[----:B------:R-:W-:Y:S01]  /*8140*/  BSSY B1, `(.L_x_271) ;  /* 0x0000009000017945 */ /* 0x000fe20003800000 */
[----:B------:R-:W-:Y:S01]  /*8150*/  ISETP.GT.AND P5, PT, R10, RZ, P2 ;  /* 0x000000ff0a00720c */ /* 0x000fe200017a4270 */
[----:B------:R-:W-:Y:S01]  /*8160*/  FFMA R13, R148, R9, R21 ;  /* 0x00000009940d7223 */ /* 0x000fe20000000015 */
[----:B------:R-:W-:-:S04]  /*8170*/  IADD3 R24, P4, R30, R7, RZ ;  /* 0x000000071e187210 */ /* 0x000fc80007f9e0ff */
[----:B------:R3:W-:Y:S01]  /*8180*/  @P6 STG.E desc[UR14][R22.64], R13 ;  /* 0x0000000d16006986 */ /* 0x0007e2000c10190e */
[----:B------:R-:W-:-:S04]  /*8190*/  IADD3 R20, P6, R28, UR9, RZ ;  /* 0x000000091c147c10 */ /* 0x000fc8000ffde0ff */
[----:B------:R-:W-:Y:S02]  /*81a0*/  IADD3.X R21, R29, UR10, RZ, P6, !PT ;  /* 0x0000000a1d157c10 */ /* 0x000fe4000b7fe4ff */
[----:B------:R-:W-:Y:S07]  /*81b0*/  @!P5 BRA `(.L_x_272) ;  /* 0x000000000004d947 */ /* 0x000fee0003800000 */
[----:B------:R0:W5:Y:S02]  /*81c0*/  LDG.E.LTC128B R156, desc[UR14][R20.64] ;  /* 0x0000000e149c7981 */ /* 0x000164000c1e1920 */
.L_x_272:
[----:B------:R-:W-:Y:S05]  /*81d0*/  BSYNC B1 ;  /* 0x0000000000017941 */ /* 0x000fea0003800000 */
.L_x_271:
[----:B0----5:R-:W-:Y:S01]  /*81e0*/  FMUL R20, R156, R11 ;  /* 0x0000000b9c147220 */ /* 0x021fe20000400000 */
[----:B------:R-:W-:Y:S01]  /*81f0*/  IMAD.X R25, R31, 0x1, R8, P4 ;  /* 0x000000011f197824 */ /* 0x000fe200020e0608 */
[----:B------:R-:W-:Y:S01]  /*8200*/  ISETP.GT.AND P1, PT, R10, 0x8, P1 ;  /* 0x000000080a00780c */ /* 0x000fe20000f24270 */
[----:B------:R-:W-:Y:S01]  /*8210*/  BSSY B1, `(.L_x_273) ;  /* 0x0000008000017945 */ /* 0x000fe20003800000 */
[----:B------:R-:W-:Y:S01]  /*8220*/  FFMA R149, R149, R9, R20 ;  /* 0x0000000995957223 */ /* 0x000fe20000000014 */
[----:B----4-:R-:W-:Y:S02]  /*8230*/  IADD3 R16, P4, R16, UR7, RZ ;  /* 0x0000000710107c10 */ /* 0x010fe4000ff9e0ff */
[----:B------:R-:W-:Y:S02]  /*8240*/  IADD3 R20, P6, R18, R15, RZ ;  /* 0x0000000f12147210 */ /* 0x000fe40007fde0ff */
[----:B------:R0:W-:Y:S01]  /*8250*/  @P5 STG.E desc[UR14][R24.64], R149 ;  /* 0x0000009518005986 */ /* 0x0001e2000c10190e */
[----:B------:R-:W-:-:S05]  /*8260*/  IADD3.X R17, R17, UR8, RZ, P4, !PT ;  /* 0x0000000811117c10 */ /* 0x000fca000a7fe4ff */
[----:B------:R-:W-:Y:S05]  /*8270*/  @!P1 BRA `(.L_x_274) ;  /* 0x0000000000049947 */ /* 0x000fea0003800000 */
[----:B------:R4:W5:Y:S02]  /*8280*/  LDG.E.LTC128B R156, desc[UR14][R16.64] ;  /* 0x0000000e109c7981 */ /* 0x000964000c1e1920 */
.L_x_274:
[----:B------:R-:W-:Y:S05]  /*8290*/  BSYNC B1 ;  /* 0x0000000000017941 */ /* 0x000fea0003800000 */
.L_x_273:
[----:B------:R-:W-:Y:S01]  /*82a0*/  ISETP.GT.AND P2, PT, R10, 0x8, P2 ;  /* 0x000000080a00780c */ /* 0x000fe20001744270 */
[----:B-----5:R-:W-:Y:S01]  /*82b0*/  FMUL R7, R156, R11 ;  /* 0x0000000b9c077220 */ /* 0x020fe20000400000 */
[----:B------:R-:W-:Y:S01]  /*82c0*/  IMAD.X R21, R19, 0x1, R14, P6 ;  /* 0x0000000113157824 */ /* 0x000fe200030e060e */
[----:B------:R-:W-:Y:S02]  /*82d0*/  BSSY B1, `(.L_x_275) ;  /* 0x0000007000017945 */ /* 0x000fe40003800000 */
[----:B------:R-:W-:-:S05]  /*82e0*/  FFMA R7, R150, R9, R7 ;  /* 0x0000000996077223 */ /* 0x000fca0000000007 */
[----:B------:R0:W-:Y:S01]  /*82f0*/  @P1 STG.E desc[UR14][R20.64], R7 ;  /* 0x0000000714001986 */ /* 0x0001e2000c10190e */
[----:B----4-:R-:W-:-:S04]  /*8300*/  IADD3 R16, P1, R28, UR7, RZ ;  /* 0x000000071c107c10 */ /* 0x010fc8000ff3e0ff */
[----:B------:R-:W-:Y:S01]  /*8310*/  IADD3.X R17, R29, UR8, RZ, P1, !PT ;  /* 0x000000081d117c10 */ /* 0x000fe20008ffe4ff */
[----:B------:R-:W-:Y:S08]  /*8320*/  @!P2 BRA `(.L_x_276) ;  /* 0x000000000004a947 */ /* 0x000ff00003800000 */
[----:B------:R4:W5:Y:S02]  /*8330*/  LDG.E.LTC128B R156, desc[UR14][R16.64] ;  /* 0x0000000e109c7981 */ /* 0x000964000c1e1920 */
.L_x_276:
[----:B------:R-:W-:Y:S05]  /*8340*/  BSYNC B1 ;  /* 0x0000000000017941 */ /* 0x000fea0003800000 */
.L_x_275:
[----:B------:R-:W-:Y:S05]  /*8350*/  @!P2 BRA `(.L_x_277) ;  /* 0x0000002c0014a947 */ /* 0x000fea0003800000 */
[----:B----4-:R-:W-:Y:S01]  /*8360*/  IADD3 R16, P1, R30, R15, RZ ;  /* 0x0000000f1e107210 */ /* 0x010fe20007f3e0ff */
[----:B-----5:R-:W-:-:S04]  /*8370*/  FMUL R156, R156, R11 ;  /* 0x0000000b9c9c7220 */ /* 0x020fc80000400000 */
[----:B------:R-:W-:Y:S02]  /*8380*/  IMAD.X R17, R31, 0x1, R14, P1 ;  /* 0x000000011f117824 */ /* 0x000fe400008e060e */
[----:B------:R-:W-:-:S05]  /*8390*/  FFMA R151, R151, R9, R156 ;  /* 0x0000000997977223 */ /* 0x000fca000000009c */
[----:B------:R4:W-:Y:S01]  /*83a0*/  STG.E desc[UR14][R16.64], R151 ;  /* 0x0000009710007986 */ /* 0x0009e2000c10190e */
[----:B------:R-:W-:Y:S05]  /*83b0*/  BRA `(.L_x_277) ;  /* 0x0000002800fc7947 */ /* 0x000fea0003800000 */
.L_x_26:
[----:B------:R-:W-:Y:S01]  /*83c0*/  ISETP.GT.AND P5, PT, R13, 0x1, PT ;  /* 0x000000010d00780c */ /* 0x000fe20003fa4270 */
[----:B------:R-:W-:Y:S01]  /*83d0*/  ULDC.64 UR8, c[0x0][0x6c0] ;  /* 0x0001b00000087ab9 */ /* 0x000fe20000000a00 */
[----:B------:R-:W-:Y:S01]  /*83e0*/  ISETP.GT.AND P1, PT, R10, 0x8, P1 ;  /* 0x000000080a00780c */ /* 0x000fe20000f24270 */
[-C--:B------:R-:W-:Y:S01]  /*83f0*/  FMUL R21, R24, R9.reuse ;  /* 0x0000000918157220 */ /* 0x080fe20000400000 */
[----:B------:R-:W-:Y:S01]  /*8400*/  LEA R16, P6, R156, UR8, 0x2 ;  /* 0x000000089c107c11 */ /* 0x000fe2000f8c10ff */
[-C--:B------:R-:W-:Y:S01]  /*8410*/  FMUL R25, R25, R9.reuse ;  /* 0x0000000919197220 */ /* 0x080fe20000400000 */
[----:B------:R-:W-:Y:S01]  /*8420*/  ISETP.GT.AND P2, PT, R10, RZ, P5 ;  /* 0x000000ff0a00720c */ /* 0x000fe20002f44270 */
[-C--:B------:R-:W-:Y:S01]  /*8430*/  FMUL R153, R26, R9.reuse ;  /* 0x000000091a997220 */ /* 0x080fe20000400000 */
[----:B------:R-:W-:Y:S01]  /*8440*/  LEA.HI.X R17, R156, UR9, R163, 0x2, P6 ;  /* 0x000000099c117c11 */ /* 0x000fe2000b0f14a3 */
[C---:B------:R-:W-:Y:S01]  /*8450*/  IMAD.SHL.U32 R8, R14.reuse, 0x20, RZ ;  /* 0x000000200e087824 */ /* 0x040fe200078e00ff */
[-C--:B------:R-:W-:Y:S01]  /*8460*/  LEA R18, P6, R14, R16.reuse, 0x2 ;  /* 0x000000100e127211 */ /* 0x080fe200078c10ff */
[----:B------:R-:W-:Y:S01]  /*8470*/  FMUL R27, R27, R9 ;  /* 0x000000091b1b7220 */ /* 0x000fe20000400000 */
[----:B------:R-:W-:Y:S01]  /*8480*/  ISETP.GT.AND P5, PT, R10, 0x8, P5 ;  /* 0x000000080a00780c */ /* 0x000fe20002fa4270 */
[----:B------:R0:W-:Y:S01]  /*8490*/  @P4 STG.E desc[UR14][R16.64], R21 ;  /* 0x0000001510004986 */ /* 0x0001e2000c10190e */
[C-C-:B------:R-:W-:Y:S01]  /*84a0*/  LEA.HI.X R19, R14.reuse, R17, R15.reuse, 0x2, P6 ;  /* 0x000000110e137211 */ /* 0x140fe200030f140f */
[-C--:B------:R-:W-:Y:S01]  /*84b0*/  FMUL R29, R29, R9.reuse ;  /* 0x000000091d1d7220 */ /* 0x080fe20000400000 */
[----:B------:R-:W-:Y:S01]  /*84c0*/  ISETP.GT.AND P4, PT, R13, 0x8, PT ;  /* 0x000000080d00780c */ /* 0x000fe20003f84270 */
[-C--:B------:R-:W-:Y:S01]  /*84d0*/  FMUL R31, R31, R9.reuse ;  /* 0x000000091f1f7220 */ /* 0x080fe20000400000 */
[----:B------:R-:W-:Y:S01]  /*84e0*/  SHF.L.U64.HI R7, R14, 0x5, R15 ;  /* 0x000000050e077819 */ /* 0x000fe2000001020f */
[----:B------:R1:W-:Y:S01]  /*84f0*/  @P2 STG.E desc[UR14][R18.64], R25 ;  /* 0x0000001912002986 */ /* 0x0003e2000c10190e */
[----:B------:R-:W-:Y:S01]  /*8500*/  ISETP.GT.AND P6, PT, R10, RZ, P4 ;  /* 0x000000ff0a00720c */ /* 0x000fe200027c4270 */
[-C--:B------:R-:W-:Y:S01]  /*8510*/  FMUL R33, R33, R9.reuse ;  /* 0x0000000921217220 */ /* 0x080fe20000400000 */
[----:B------:R-:W-:Y:S01]  /*8520*/  ISETP.GT.AND P2, PT, R13, 0x9, PT ;  /* 0x000000090d00780c */ /* 0x000fe20003f44270 */
[----:B------:R2:W-:Y:S01]  /*8530*/  @P1 STG.E desc[UR14][R16.64+0x20], R153 ;  /* 0x0000209910001986 */ /* 0x0005e2000c10190e */
[----:B------:R-:W-:Y:S01]  /*8540*/  IADD3 R20, P1, R8, R16, RZ ;  /* 0x0000001008147210 */ /* 0x000fe20007f3e0ff */
[-C--:B------:R-:W-:Y:S01]  /*8550*/  FMUL R35, R35, R9.reuse ;  /* 0x0000000923237220 */ /* 0x080fe20000400000 */
[----:B------:R-:W-:Y:S01]  /*8560*/  ISETP.GT.AND P4, PT, R10, 0x8, P4 ;  /* 0x000000080a00780c */ /* 0x000fe20002784270 */
[----:B------:R3:W-:Y:S01]  /*8570*/  @P5 STG.E desc[UR14][R18.64+0x20], R27 ;  /* 0x0000201b12005986 */ /* 0x0007e2000c10190e */
[----:B------:R-:W-:Y:S01]  /*8580*/  IADD3 R22, P5, R8, R18, RZ ;  /* 0x0000001208167210 */ /* 0x000fe20007fbe0ff */
[C---:B0-----:R-:W-:Y:S01]  /*8590*/  IMAD.X R21, R7.reuse, 0x1, R17, P1 ;  /* 0x0000000107157824 */ /* 0x041fe200008e0611 */
[----:B------:R-:W-:Y:S01]  /*85a0*/  ISETP.GT.AND P1, PT, R10, RZ, P2 ;  /* 0x000000ff0a00720c */ /* 0x000fe20001724270 */
[----:B-1----:R-:W-:Y:S01]  /*85b0*/  FMUL R25, R28, R9 ;  /* 0x000000091c197220 */ /* 0x002fe20000400000 */
[----:B------:R-:W-:Y:S01]  /*85c0*/  ISETP.GT.AND P2, PT, R10, 0x8, P2 ;  /* 0x000000080a00780c */ /* 0x000fe20001744270 */
[----:B------:R-:W-:-:S02]  /*85d0*/  IMAD.X R23, R7, 0x1, R19, P5 ;  /* 0x0000000107177824 */ /* 0x000fc400028e0613 */
[-C--:B------:R-:W-:Y:S01]  /*85e0*/  FMUL R37, R37, R9.reuse ;  /* 0x0000000925257220 */ /* 0x080fe20000400000 */
[-C--:B--2---:R-:W-:Y:S01]  /*85f0*/  FMUL R153, R30, R9.reuse ;  /* 0x000000091e997220 */ /* 0x084fe20000400000 */
[----:B------:R0:W-:Y:S01]  /*8600*/  @P6 STG.E desc[UR14][R20.64], R25 ;  /* 0x0000001914006986 */ /* 0x0001e2000c10190e */
[----:B------:R-:W-:Y:S01]  /*8610*/  IADD3 R15, P6, R8, 0x20, RZ ;  /* 0x00000020080f7810 */ /* 0x000fe20007fde0ff */
[-C--:B------:R-:W-:Y:S01]  /*8620*/  FMUL R39, R39, R9.reuse ;  /* 0x0000000927277220 */ /* 0x080fe20000400000 */
[-C--:B------:R-:W-:Y:S01]  /*8630*/  FMUL R41, R41, R9.reuse ;  /* 0x0000000929297220 */ /* 0x080fe20000400000 */
[-C--:B------:R-:W-:Y:S01]  /*8640*/  FMUL R43, R43, R9.reuse ;  /* 0x000000092b2b7220 */ /* 0x080fe20000400000 */
[----:B------:R-:W-:Y:S01]  /*8650*/  IADD3 R16, P5, R15, R16, RZ ;  /* 0x000000100f107210 */ /* 0x000fe20007fbe0ff */
[----:B------:R-:W-:Y:S01]  /*8660*/  IMAD.X R14, RZ, RZ, R7, P6 ;  /* 0x000000ffff0e7224 */ /* 0x000fe200030e0607 */
[----:B------:R1:W-:Y:S01]  /*8670*/  @P1 STG.E desc[UR14][R22.64], R29 ;  /* 0x0000001d16001986 */ /* 0x0003e2000c10190e */
[----:B------:R-:W-:Y:S01]  /*8680*/  ISETP.GT.AND P1, PT, R13, 0x10, PT ;  /* 0x000000100d00780c */ /* 0x000fe20003f24270 */
[-C--:B------:R-:W-:Y:S01]  /*8690*/  FMUL R45, R45, R9.reuse ;  /* 0x000000092d2d7220 */ /* 0x080fe20000400000 */
[----:B------:R-:W-:Y:S01]  /*86a0*/  IMAD.X R17, R14, 0x1, R17, P5 ;  /* 0x000000010e117824 */ /* 0x000fe200028e0611 */
[----:B---3--:R-:W-:Y:S01]  /*86b0*/  IADD3 R18, P5, R15, R18, RZ ;  /* 0x000000120f127210 */ /* 0x008fe20007fbe0ff */
[-C--:B------:R-:W-:Y:S01]  /*86c0*/  FMUL R47, R47, R9.reuse ;  /* 0x000000092f2f7220 */ /* 0x080fe20000400000 */
[----:B------:R-:W-:Y:S01]  /*86d0*/  IADD3 R24, P6, R8, R20, RZ ;  /* 0x0000001408187210 */ /* 0x000fe20007fde0ff */
[-C--:B------:R-:W-:Y:S01]  /*86e0*/  FMUL R49, R49, R9.reuse ;  /* 0x0000000931317220 */ /* 0x080fe20000400000 */
[----:B------:R2:W-:Y:S01]  /*86f0*/  @P4 STG.E desc[UR14][R16.64], R153 ;  /* 0x0000009910004986 */ /* 0x0005e2000c10190e */
[----:B------:R-:W-:Y:S01]  /*8700*/  IMAD.X R19, R14, 0x1, R19, P5 ;  /* 0x000000010e137824 */ /* 0x000fe200028e0613 */
[----:B------:R-:W-:Y:S01]  /*8710*/  ISETP.GT.AND P5, PT, R10, RZ, P1 ;  /* 0x000000ff0a00720c */ /* 0x000fe20000fa4270 */
[----:B0-----:R-:W-:Y:S01]  /*8720*/  IMAD.X R25, R7, 0x1, R21, P6 ;  /* 0x0000000107197824 */ /* 0x001fe200030e0615 */
[----:B------:R-:W-:Y:S01]  /*8730*/  ISETP.GT.AND P4, PT, R13, 0x11, PT ;  /* 0x000000110d00780c */ /* 0x000fe20003f84270 */
[-C--:B-1----:R-:W-:Y:S01]  /*8740*/  FMUL R29, R32, R9.reuse ;  /* 0x00000009201d7220 */ /* 0x082fe20000400000 */
[----:B------:R0:W-:Y:S01]  /*8750*/  @P2 STG.E desc[UR14][R18.64], R31 ;  /* 0x0000001f12002986 */ /* 0x0001e2000c10190e */
[----:B------:R-:W-:Y:S01]  /*8760*/  IADD3 R26, P6, R8, R22, RZ ;  /* 0x00000016081a7210 */ /* 0x000fe20007fde0ff */
[-C--:B------:R-:W-:Y:S01]  /*8770*/  FMUL R51, R51, R9.reuse ;  /* 0x0000000933337220 */ /* 0x080fe20000400000 */
[C---:B------:R-:W-:Y:S01]  /*8780*/  ISETP.GT.AND P2, PT, R10.reuse, RZ, P4 ;  /* 0x000000ff0a00720c */ /* 0x040fe20002744270 */
[-C--:B------:R-:W-:Y:S01]  /*8790*/  FMUL R53, R53, R9.reuse ;  /* 0x0000000935357220 */ /* 0x080fe20000400000 */
[C---:B------:R-:W-:Y:S01]  /*87a0*/  ISETP.GT.AND P1, PT, R10.reuse, 0x8, P1 ;  /* 0x000000080a00780c */ /* 0x040fe20000f24270 */
[----:B------:R-:W-:Y:S01]  /*87b0*/  IMAD.X R27, R7, 0x1, R23, P6 ;  /* 0x00000001071b7824 */ /* 0x000fe200030e0617 */
[----:B------:R-:W-:Y:S01]  /*87c0*/  ISETP.GT.AND P4, PT, R10, 0x8, P4 ;  /* 0x000000080a00780c */ /* 0x000fe20002784270 */
[-C--:B------:R-:W-:Y:S01]  /*87d0*/  FMUL R55, R55, R9.reuse ;  /* 0x0000000937377220 */ /* 0x080fe20000400000 */
[----:B------:R1:W-:Y:S01]  /*87e0*/  @P5 STG.E desc[UR14][R24.64], R29 ;  /* 0x0000001d18005986 */ /* 0x0003e2000c10190e */
[----:B--2---:R-:W-:Y:S01]  /*87f0*/  IADD3 R16, P5, R15, R20, RZ ;  /* 0x000000140f107210 */ /* 0x004fe20007fbe0ff */
[-C--:B------:R-:W-:Y:S01]  /*8800*/  FMUL R57, R57, R9.reuse ;  /* 0x0000000939397220 */ /* 0x080fe20000400000 */
[-C--:B0-----:R-:W-:Y:S01]  /*8810*/  FMUL R31, R34, R9.reuse ;  /* 0x00000009221f7220 */ /* 0x081fe20000400000 */
[----:B------:R-:W-:Y:S01]  /*8820*/  IADD3 R20, P6, R8, R24, RZ ;  /* 0x0000001808147210 */ /* 0x000fe20007fde0ff */
[-C--:B------:R-:W-:Y:S01]  /*8830*/  FMUL R59, R59, R9.reuse ;  /* 0x000000093b3b7220 */ /* 0x080fe20000400000 */
[----:B------:R-:W-:Y:S01]  /*8840*/  IMAD.X R17, R14, 0x1, R21, P5 ;  /* 0x000000010e117824 */ /* 0x000fe200028e0615 */
[----:B------:R-:W-:Y:S01]  /*8850*/  IADD3 R18, P5, R15, R22, RZ ;  /* 0x000000160f127210 */ /* 0x000fe20007fbe0ff */
[----:B------:R-:W-:Y:S01]  /*8860*/  @P2 STG.E desc[UR14][R26.64], R33 ;  /* 0x000000211a002986 */ /* 0x000fe2000c10190e */
[----:B------:R-:W-:Y:S01]  /*8870*/  ISETP.GT.AND P2, PT, R13, 0x18, PT ;  /* 0x000000180d00780c */ /* 0x000fe20003f44270 */
[----:B------:R-:W-:Y:S01]  /*8880*/  IMAD.X R21, R7, 0x1, R25, P6 ;  /* 0x0000000107157824 */ /* 0x000fe200030e0619 */
[----:B------:R-:W-:Y:S01]  /*8890*/  IADD3 R22, P6, R8, R26, RZ ;  /* 0x0000001a08167210 */ /* 0x000fe20007fde0ff */
[----:B------:R-:W-:Y:S01]  /*88a0*/  IMAD.X R19, R14, 0x1, R23, P5 ;  /* 0x000000010e137824 */ /* 0x000fe200028e0617 */
[----:B------:R-:W-:Y:S01]  /*88b0*/  ISETP.GT.AND P5, PT, R10, RZ, P2 ;  /* 0x000000ff0a00720c */ /* 0x000fe200017a4270 */
[----:B------:R0:W-:Y:S01]  /*88c0*/  @P1 STG.E desc[UR14][R16.64], R31 ;  /* 0x0000001f10001986 */ /* 0x0001e2000c10190e */
[----:B------:R-:W-:Y:S01]  /*88d0*/  ISETP.GT.AND P1, PT, R13, 0x19, PT ;  /* 0x000000190d00780c */ /* 0x000fe20003f24270 */
[-C--:B-1----:R-:W-:Y:S01]  /*88e0*/  FMUL R29, R36, R9.reuse ;  /* 0x00000009241d7220 */ /* 0x082fe20000400000 */
[C---:B------:R-:W-:Y:S01]  /*88f0*/  ISETP.GT.AND P2, PT, R10.reuse, 0x8, P2 ;  /* 0x000000080a00780c */ /* 0x040fe20001744270 */
[----:B------:R1:W-:Y:S01]  /*8900*/  @P4 STG.E desc[UR14][R18.64], R35 ;  /* 0x0000002312004986 */ /* 0x0003e2000c10190e */
[C---:B------:R-:W-:Y:S01]  /*8910*/  ISETP.GT.AND P4, PT, R10.reuse, RZ, P1 ;  /* 0x000000ff0a00720c */ /* 0x040fe20000f84270 */
[----:B------:R-:W-:Y:S01]  /*8920*/  IMAD.X R23, R7, 0x1, R27, P6 ;  /* 0x0000000107177824 */ /* 0x000fe200030e061b */
[----:B------:R-:W-:Y:S01]  /*8930*/  ISETP.GT.AND P1, PT, R10, 0x8, P1 ;  /* 0x000000080a00780c */ /* 0x000fe20000f24270 */
[-C--:B------:R-:W-:Y:S01]  /*8940*/  FMUL R61, R61, R9.reuse ;  /* 0x000000093d3d7220 */ /* 0x080fe20000400000 */
[-C--:B------:R-:W-:Y:S01]  /*8950*/  FMUL R63, R63, R9.reuse ;  /* 0x000000093f3f7220 */ /* 0x080fe20000400000 */
[-C--:B------:R-:W-:Y:S01]  /*8960*/  FMUL R65, R65, R9.reuse ;  /* 0x0000000941417220 */ /* 0x080fe20000400000 */
[-C--:B------:R-:W-:Y:S01]  /*8970*/  FMUL R67, R67, R9.reuse ;  /* 0x0000000943437220 */ /* 0x080fe20000400000 */
[----:B------:R2:W-:Y:S01]  /*8980*/  @P5 STG.E desc[UR14][R20.64], R29 ;  /* 0x0000001d14005986 */ /* 0x0005e2000c10190e */
[----:B0-----:R-:W-:Y:S01]  /*8990*/  IADD3 R16, P5, R15, R24, RZ ;  /* 0x000000180f107210 */ /* 0x001fe20007fbe0ff */
[-C--:B------:R-:W-:Y:S01]  /*89a0*/  FMUL R31, R38, R9.reuse ;  /* 0x00000009261f7220 */ /* 0x080fe20000400000 */
[----:B------:R-:W-:Y:S01]  /*89b0*/  IADD3 R24, P6, R8, R20, RZ ;  /* 0x0000001408187210 */ /* 0x000fe20007fde0ff */
[-C--:B------:R-:W-:Y:S01]  /*89c0*/  FMUL R69, R69, R9.reuse ;  /* 0x0000000945457220 */ /* 0x080fe20000400000 */
[-C--:B------:R-:W-:Y:S01]  /*89d0*/  FMUL R71, R71, R9.reuse ;  /* 0x0000000947477220 */ /* 0x080fe20000400000 */
[----:B------:R-:W-:Y:S01]  /*89e0*/  IMAD.X R17, R14, 0x1, R25, P5 ;  /* 0x000000010e117824 */ /* 0x000fe200028e0619 */
[----:B-1----:R-:W-:Y:S01]  /*89f0*/  IADD3 R18, P5, R15, R26, RZ ;  /* 0x0000001a0f127210 */ /* 0x002fe20007fbe0ff */
        /* <DEDUP_REMOVED lines=8> */
[-C--:B--2---:R-:W-:Y:S01]  /*8a80*/  FMUL R29, R40, R9.reuse ;  /* 0x00000009281d7220 */ /* 0x084fe20000400000 */
        /* <DEDUP_REMOVED lines=167> */
[----:B------:R-:W-:Y:S01]  /*9500*/  FMUL R31, R66, R9 ;  /* 0x00000009421f7220 */ /* 0x000fe20000400000 */
[----:B------:R-:W-:-:S03]  /*9510*/  IADD3 R20, P6, R8, R24, RZ ;  /* 0x0000001808147210 */ /* 0x000fc60007fde0ff */
        /* <DEDUP_REMOVED lines=10> */
[----:B--2---:R-:W-:Y:S01]  /*95c0*/  FMUL R29, R68, R9 ;  /* 0x00000009441d7220 */ /* 0x004fe20000400000 */
[C---:B------:R-:W-:Y:S01]  /*95d0*/  ISETP.GT.AND P1, PT, R10.reuse, 0x8, P1 ;  /* 0x000000080a00780c */ /* 0x040fe20000f24270 */
[----:B------:R1:W-:Y:S01]  /*95e0*/  @P2 STG.E desc[UR14][R18.64], R67 ;  /* 0x0000004312002986 */ /* 0x0003e2000c10190e */
[C---:B------:R-:W-:Y:S01]  /*95f0*/  ISETP.GT.AND P2, PT, R10.reuse, RZ, P4 ;  /* 0x000000ff0a00720c */ /* 0x040fe20002744270 */
[----:B------:R-:W-:Y:S01]  /*9600*/  IMAD.X R23, R7, 0x1, R27, P6 ;  /* 0x0000000107177824 */ /* 0x000fe200030e061b */
[----:B------:R-:W-:-:S05]  /*9610*/  ISETP.GT.AND P4, PT, R10, 0x8, P4 ;  /* 0x000000080a00780c */ /* 0x000fca0002784270 */
        /* <DEDUP_REMOVED lines=355> */
[----:B------:R-:W-:Y:S01]  /*ac50*/  IMAD.X R23, R7, 0x1, R27, P6 ;  /* 0x0000000107177824 */ /* 0x000fe200030e061b */
[----:B------:R1:W-:Y:S01]  /*ac60*/  @P2 STG.E desc[UR14][R18.64], R139 ;  /* 0x0000008b12002986 */ /* 0x0003e2000c10190e */
[----:B------:R-:W-:-:S02]  /*ac70*/  ISETP.GT.AND P2, PT, R10, RZ, P4 ;  /* 0x000000ff0a00720c */ /* 0x000fc40002744270 */
[C---:B------:R-:W-:Y:S02]  /*ac80*/  ISETP.GT.AND P1, PT, R10.reuse, 0x8, P1 ;  /* 0x000000080a00780c */ /* 0x040fe40000f24270 */
[----:B------:R-:W-:-:S03]  /*ac90*/  ISETP.GT.AND P4, PT, R10, 0x8, P4 ;  /* 0x000000080a00780c */ /* 0x000fc60002784270 */
        /* <DEDUP_REMOVED lines=21> */
[C---:B0-----:R-:W-:Y:S01]  /*adf0*/  IADD3 R16, P5, R15.reuse, R20, RZ ;  /* 0x000000140f107210 */ /* 0x041fe20007fbe0ff */
[----:B------:R-:W-:Y:S01]  /*ae00*/  FMUL R31, R146, R9 ;  /* 0x00000009921f7220 */ /* 0x000fe20000400000 */
[----:B-1----:R-:W-:-:S03]  /*ae10*/  IADD3 R18, P6, R15, R22, RZ ;  /* 0x000000160f127210 */ /* 0x002fc60007fde0ff */
[C---:B------:R-:W-:Y:S01]  /*ae20*/  IMAD.X R17, R14.reuse, 0x1, R21, P5 ;  /* 0x000000010e117824 */ /* 0x040fe200028e0615 */
[----:B------:R-:W-:Y:S01]  /*ae30*/  @P4 STG.E desc[UR14][R26.64], R145 ;  /* 0x000000911a004986 */ /* 0x000fe2000c10190e */
[C---:B------:R-:W-:Y:S01]  /*ae40*/  ISETP.GT.AND P4, PT, R13.reuse, 0xf8, PT ;  /* 0x000000f80d00780c */ /* 0x040fe20003f84270 */
[----:B------:R-:W-:Y:S01]  /*ae50*/  IMAD.X R19, R14, 0x1, R23, P6 ;  /* 0x000000010e137824 */ /* 0x000fe200030e0617 */
[----:B------:R-:W-:Y:S01]  /*ae60*/  ISETP.GT.AND P5, PT, R13, 0xf9, PT ;  /* 0x000000f90d00780c */ /* 0x000fe20003fa4270 */
[----:B------:R0:W-:Y:S01]  /*ae70*/  @P2 STG.E desc[UR14][R16.64], R31 ;  /* 0x0000001f10002986 */ /* 0x0001e2000c10190e */
[-C--:B------:R-:W-:Y:S01]  /*ae80*/  IADD3 R20, P2, R8, R24.reuse, RZ ;  /* 0x0000001808147210 */ /* 0x080fe20007f5e0ff */
[----:B------:R-:W-:Y:S01]  /*ae90*/  FMUL R13, R150, R9 ;  /* 0x00000009960d7220 */ /* 0x000fe20000400000 */
[----:B--2---:R-:W-:Y:S01]  /*aea0*/  IADD3 R24, P6, R15, R24, RZ ;  /* 0x000000180f187210 */ /* 0x004fe20007fde0ff */
[----:B------:R1:W-:Y:S01]  /*aeb0*/  @P1 STG.E desc[UR14][R18.64], R147 ;  /* 0x0000009312001986 */ /* 0x0003e2000c10190e */
[C---:B------:R-:W-:Y:S01]  /*aec0*/  ISETP.GT.AND P1, PT, R10.reuse, RZ, P4 ;  /* 0x000000ff0a00720c */ /* 0x040fe20002724270 */
[--C-:B------:R-:W-:Y:S01]  /*aed0*/  IMAD.X R21, R7, 0x1, R25.reuse, P2 ;  /* 0x0000000107157824 */ /* 0x100fe200010e0619 */
[----:B------:R-:W-:Y:S01]  /*aee0*/  ISETP.GT.AND P2, PT, R10, RZ, P5 ;  /* 0x000000ff0a00720c */ /* 0x000fe20002f44270 */
[----:B------:R-:W-:Y:S01]  /*aef0*/  IMAD.X R25, R14, 0x1, R25, P6 ;  /* 0x000000010e197824 */ /* 0x000fe200030e0619 */
[----:B------:R-:W-:-:S02]  /*af00*/  IADD3 R22, P6, R8, R26, RZ ;  /* 0x0000001a08167210 */ /* 0x000fc40007fde0ff */
[C---:B------:R-:W-:Y:S02]  /*af10*/  ISETP.GT.AND P4, PT, R10.reuse, 0x8, P4 ;  /* 0x000000080a00780c */ /* 0x040fe40002784270 */
[----:B------:R-:W-:Y:S01]  /*af20*/  ISETP.GT.AND P5, PT, R10, 0x8, P5 ;  /* 0x000000080a00780c */ /* 0x000fe20002fa4270 */
[----:B------:R-:W-:Y:S01]  /*af30*/  IMAD.X R23, R7, 0x1, R27, P6 ;  /* 0x0000000107177824 */ /* 0x000fe200030e061b */
[----:B0-----:R-:W-:Y:S01]  /*af40*/  IADD3 R16, P6, R15, R26, RZ ;  /* 0x0000001a0f107210 */ /* 0x001fe20007fde0ff */
[----:B------:R-:W-:-:S04]  /*af50*/  FMUL R7, R148, R9 ;  /* 0x0000000994077220 */ /* 0x000fc80000400000 */
[----:B------:R-:W-:Y:S01]  /*af60*/  IMAD.X R17, R14, 0x1, R27, P6 ;  /* 0x000000010e117824 */ /* 0x000fe200030e061b */
[----:B------:R1:W-:Y:S04]  /*af70*/  @P1 STG.E desc[UR14][R20.64], R7 ;  /* 0x0000000714001986 */ /* 0x0003e8000c10190e */
[----:B------:R1:W-:Y:S04]  /*af80*/  @P2 STG.E desc[UR14][R22.64], R149 ;  /* 0x0000009516002986 */ /* 0x0003e8000c10190e */
[----:B------:R1:W-:Y:S04]  /*af90*/  @P4 STG.E desc[UR14][R24.64], R13 ;  /* 0x0000000d18004986 */ /* 0x0003e8000c10190e */
[----:B------:R1:W-:Y:S02]  /*afa0*/  @P5 STG.E desc[UR14][R16.64], R151 ;  /* 0x0000009710005986 */ /* 0x0003e4000c10190e */
.L_x_277:
[----:B------:R-:W-:Y:S05]  /*afb0*/  BSYNC B0 ;  /* 0x0000000000007941 */ /* 0x000fea0003800000 */
.L_x_25:
[----:B------:R-:W-:Y:S01]  /*afc0*/  ULDC UR8, c[0x0][0xc] ;  /* 0x0000030000087ab9 */ /* 0x000fe20000000800 */
[----:B------:R-:W-:Y:S01]  /*afd0*/  ULDC UR9, c[0x0][0x10] ;  /* 0x0000040000097ab9 */ /* 0x000fe20000000800 */
[----:B01----:R-:W0:Y:S01]  /*afe0*/  LDC R7, c[0x0][0x14] ;  /* 0x00000500ff077b82 */ /* 0x003e220000000800 */
[----:B------:R-:W-:Y:S01]  /*aff0*/  UIMAD.WIDE.U32 UR8, UR8, UR9, URZ ;  /* 0x00000009080872a5 */ /* 0x000fe2000f8e003f */
[----:B------:R-:W-:Y:S01]  /*b000*/  PRMT R10, RZ, 0x7610, R10 ;  /* 0x00007610ff0a7816 */ /* 0x000fe2000000000a */
[----:B------:R-:W-:-:S04]  /*b010*/  IMAD.MOV.U32 R8, RZ, RZ, -0x1 ;  /* 0xffffffffff087424 */ /* 0x000fc800078e00ff */
[----:B0-----:R-:W-:-:S04]  /*b020*/  IMAD.WIDE.U32 R2, R7, UR8, R2 ;  /* 0x0000000807027c25 */ /* 0x001fc8000f8e0002 */
[----:B------:R-:W-:Y:S01]  /*b030*/  IMAD R7, R7, UR9, RZ ;  /* 0x0000000907077c24 */ /* 0x000fe2000f8e02ff */
[----:B------:R-:W-:Y:S02]  /*b040*/  ULDC.64 UR8, c[0x0][0x750] ;  /* 0x0001d40000087ab9 */ /* 0x000fe40000000a00 */
[----:B------:R-:W-:Y:S01]  /*b050*/  ISETP.GE.U32.AND P1, PT, R2, UR8, PT ;  /* 0x0000000802007c0c */ /* 0x000fe2000bf26070 */
[----:B------:R-:W-:Y:S02]  /*b060*/  IMAD.IADD R3, R3, 0x1, R7 ;  /* 0x0000000103037824 */ /* 0x000fe400078e0207 */
[----:B------:R-:W-:-:S03]  /*b070*/  IMAD.MOV.U32 R7, RZ, RZ, -0x1 ;  /* 0xffffffffff077424 */ /* 0x000fc600078e00ff */
[----:B------:R-:W-:-:S13]  /*b080*/  ISETP.GE.U32.AND.EX P1, PT, R3, UR9, PT, P1 ;  /* 0x0000000903007c0c */ /* 0x000fda000bf26110 */
[----:B------:R-:W-:Y:S05]  /*b090*/  @P1 BRA `(.L_x_278) ;  /* 0x0000000400641947 */ /* 0x000fea0003800000 */
[----:B------:R-:W0:Y:S01]  /*b0a0*/  S2R R10, SR_CTAID.X ;  /* 0x00000000000a7919 */ /* 0x000e220000002500 */
[----:B------:R-:W1:Y:S01]  /*b0b0*/  LDC.64 R18, c[0x0][0x728] ;  /* 0x0001ca00ff127b82 */ /* 0x000e620000000a00 */
[----:B------:R-:W-:Y:S01]  /*b0c0*/  ULDC UR7, c[0x0][0x150] ;  /* 0x0000540000077ab9 */ /* 0x000fe20000000800 */
[----:B----4-:R-:W-:Y:S01]  /*b0d0*/  IMAD.MOV.U32 R16, RZ, RZ, R2 ;  /* 0x000000ffff107224 */ /* 0x010fe200078e0002 */
[----:B------:R-:W4:Y:S01]  /*b0e0*/  S2R R24, SR_CTAID.Y ;  /* 0x0000000000187919 */ /* 0x000f220000002600 */
[----:B------:R-:W-:-:S04]  /*b0f0*/  IMAD.MOV.U32 R17, RZ, RZ, R3 ;  /* 0x000000ffff117224 */ /* 0x000fc800078e0003 */
[----:B------:R-:W2:Y:S08]  /*b100*/  LDC R25, c[0x0][0x144] ;  /* 0x00005100ff197b82 */ /* 0x000eb00000000800 */
[----:B------:R-:W2:Y:S08]  /*b110*/  LDC R8, c[0x0][0x730] ;  /* 0x0001cc00ff087b82 */ /* 0x000eb00000000800 */
[----:B---3--:R-:W3:Y:S01]  /*b120*/  LDC.64 R22, c[0x0][0x720] ;  /* 0x0001c800ff167b82 */ /* 0x008ee20000000a00 */
[----:B-1----:R-:W-:-:S04]  /*b130*/  ISETP.NE.U32.AND P1, PT, R18, RZ, PT ;  /* 0x000000ff1200720c */ /* 0x002fc80003f25070 */
[----:B------:R-:W-:Y:S02]  /*b140*/  ISETP.NE.AND.EX P1, PT, R19, RZ, PT, P1 ;  /* 0x000000ff1300720c */ /* 0x000fe40003f25310 */
[----:B0-----:R-:W-:-:S05]  /*b150*/  I2FP.F32.U32 R7, R10 ;  /* 0x0000000a00077245 */ /* 0x001fca0000201000 */
[----:B------:R-:W-:-:S04]  /*b160*/  FMUL R7, R7, UR7 ;  /* 0x0000000707077c20 */ /* 0x000fc80008400000 */
[----:B------:R0:W1:Y:S02]  /*b170*/  F2I.U32.TRUNC.NTZ R20, R7 ;  /* 0x0000000700147305 */ /* 0x000064000020f000 */
[----:B--2-4-:R-:W-:Y:S05]  /*b180*/  @!P1 BRA `(.L_x_279) ;  /* 0x0000000000289947 */ /* 0x014fea0003800000 */
[----:B0-----:R-:W0:Y:S02]  /*b190*/  LDC R7, c[0x0][0x734] ;  /* 0x0001cd00ff077b82 */ /* 0x001e240000000800 */
        /* <DEDUP_REMOVED lines=9> */
.L_x_279:
[-CC-:B------:R-:W-:Y:S01]  /*b230*/  SHF.R.U64 R18, R16, R8.reuse, R17.reuse ;  /* 0x0000000810127219 */ /* 0x180fe20000001211 */
[----:B------:R-:W2:Y:S01]  /*b240*/  LDC.64 R28, c[0x0][0x740] ;  /* 0x0001d000ff1c7b82 */ /* 0x000ea20000000a00 */
[----:B0-----:R-:W-:Y:S01]  /*b250*/  SHF.R.U32.HI R7, RZ, R8, R17 ;  /* 0x00000008ff077219 */ /* 0x001fe20000011611 */
[----:B-1----:R-:W-:Y:S01]  /*b260*/  IMAD.MOV R20, RZ, RZ, -R20 ;  /* 0x000000ffff147224 */ /* 0x002fe200078e0a14 */
[----:B------:R-:W-:Y:S01]  /*b270*/  IADD3 R15, P1, RZ, -R18, RZ ;  /* 0x80000012ff0f7210 */ /* 0x000fe20007f3e0ff */
[----:B------:R-:W-:Y:S02]  /*b280*/  ULDC UR7, c[0x0][0x154] ;  /* 0x0000550000077ab9 */ /* 0x000fe40000000800 */
[----:B------:R-:W-:Y:S02]  /*b290*/  IMAD R25, R25, R20, R10 ;  /* 0x0000001419197224 */ /* 0x000fe400078e020a */
[----:B------:R-:W0:Y:S01]  /*b2a0*/  LDC R14, c[0x0][0x718] ;  /* 0x0001c600ff0e7b82 */ /* 0x000e220000000800 */
[----:B------:R-:W-:-:S02]  /*b2b0*/  IMAD.X R7, RZ, RZ, ~R7, P1 ;  /* 0x000000ffff077224 */ /* 0x000fc400008e0e07 */
[----:B---3--:R-:W-:-:S04]  /*b2c0*/  IMAD.WIDE.U32 R12, R15, R22, R2 ;  /* 0x000000160f0c7225 */ /* 0x008fc800078e0002 */
[----:B------:R-:W-:Y:S01]  /*b2d0*/  IMAD R8, R7, R22, RZ ;  /* 0x0000001607087224 */ /* 0x000fe200078e02ff */
[----:B------:R-:W1:Y:S03]  /*b2e0*/  LDC R16, c[0x0][0x708] ;  /* 0x0001c200ff107b82 */ /* 0x000e660000000800 */
[----:B------:R-:W-:Y:S01]  /*b2f0*/  IMAD R7, R15, R23, R8 ;  /* 0x000000170f077224 */ /* 0x000fe200078e0208 */
[----:B------:R-:W-:Y:S01]  /*b300*/  I2FP.F32.U32 R8, R24 ;  /* 0x0000001800087245 */ /* 0x000fe20000201000 */
[----:B------:R-:W-:Y:S02]  /*b310*/  IMAD.MOV.U32 R15, RZ, RZ, 0x1 ;  /* 0x00000001ff0f7424 */ /* 0x000fe400078e00ff */
[----:B------:R-:W-:Y:S01]  /*b320*/  IMAD.IADD R7, R13, 0x1, R7 ;  /* 0x000000010d077824 */ /* 0x000fe200078e0207 */
[----:B------:R-:W3:Y:S01]  /*b330*/  LDC R26, c[0x0][0x758] ;  /* 0x0001d600ff1a7b82 */ /* 0x000ee20000000800 */
[----:B--2---:R-:W-:Y:S01]  /*b340*/  ISETP.NE.U32.AND P1, PT, R28, RZ, PT ;  /* 0x000000ff1c00720c */ /* 0x004fe20003f25070 */
[----:B------:R-:W-:-:S03]  /*b350*/  IMAD.MOV.U32 R13, RZ, RZ, -0x1 ;  /* 0xffffffffff0d7424 */ /* 0x000fc600078e00ff */
[----:B------:R-:W-:-:S03]  /*b360*/  ISETP.NE.AND.EX P1, PT, R29, RZ, PT, P1 ;  /* 0x000000ff1d00720c */ /* 0x000fc60003f25310 */
[----:B------:R-:W2:Y:S01]  /*b370*/  LDC R23, c[0x0][0x148] ;  /* 0x00005200ff177b82 */ /* 0x000ea20000000800 */
[-CC-:B0-----:R-:W-:Y:S02]  /*b380*/  SHF.R.U64 R10, R12, R14.reuse, R7.reuse ;  /* 0x0000000e0c0a7219 */ /* 0x181fe40000001207 */
[----:B------:R-:W-:Y:S01]  /*b390*/  SHF.R.U32.HI R7, RZ, R14, R7 ;  /* 0x0000000eff077219 */ /* 0x000fe20000011607 */
[----:B------:R-:W-:-:S04]  /*b3a0*/  FMUL R14, R8, UR7 ;  /* 0x00000007080e7c20 */ /* 0x000fc80008400000 */
[----:B------:R-:W0:Y:S01]  /*b3b0*/  LDC R22, c[0x0][0x700] ;  /* 0x0001c000ff167b82 */ /* 0x000e220000000800 */
[----:B------:R4:W0:Y:S01]  /*b3c0*/  F2I.U32.TRUNC.NTZ R20, R14 ;  /* 0x0000000e00147305 */ /* 0x000822000020f000 */
[-CC-:B-1----:R-:W-:Y:S02]  /*b3d0*/  SHF.R.U64 R8, R10, R16.reuse, R7.reuse ;  /* 0x000000100a087219 */ /* 0x182fe40000001207 */
[----:B------:R-:W-:-:S04]  /*b3e0*/  SHF.R.U32.HI R7, RZ, R16, R7 ;  /* 0x00000010ff077219 */ /* 0x000fc80000011607 */
[----:B------:R-:W1:Y:S01]  /*b3f0*/  LDC R30, c[0x0][0x748] ;  /* 0x0001d200ff1e7b82 */ /* 0x000e620000000800 */
[-C--:B---3--:R-:W-:Y:S02]  /*b400*/  SHF.L.U32 R12, R13, R26.reuse, RZ ;  /* 0x0000001a0d0c7219 */ /* 0x088fe400000006ff */
[-CC-:B------:R-:W-:Y:S02]  /*b410*/  SHF.R.U64 R21, R8, R26.reuse, R7.reuse ;  /* 0x0000001a08157219 */ /* 0x180fe40000001207 */
[----:B------:R-:W-:Y:S02]  /*b420*/  SHF.R.U32.HI R13, RZ, R26, R7 ;  /* 0x0000001aff0d7219 */ /* 0x000fe40000011607 */
[----:B------:R-:W-:Y:S01]  /*b430*/  LOP3.LUT R27, RZ, R12, RZ, 0x33, !PT ;  /* 0x0000000cff1b7212 */ /* 0x000fe200078e33ff */
[----:B------:R-:W3:Y:S01]  /*b440*/  LDC R31, c[0x0][0x738] ;  /* 0x0001ce00ff1f7b82 */ /* 0x000ee20000000800 */
[----:B------:R-:W-:Y:S01]  /*b450*/  SHF.L.U32 R26, R15, R26, RZ ;  /* 0x0000001a0f1a7219 */ /* 0x000fe200000006ff */
[----:B------:R-:W-:-:S06]  /*b460*/  IMAD.MOV.U32 R12, RZ, RZ, R21 ;  /* 0x000000ffff0c7224 */ /* 0x000fcc00078e0015 */
[----:B------:R-:W0:Y:S01]  /*b470*/  LDC R32, c[0x0][0x710] ;  /* 0x0001c400ff207b82 */ /* 0x000e220000000800 */
[----:B----4-:R-:W-:Y:S05]  /*b480*/  @!P1 BRA `(.L_x_280) ;  /* 0x0000000000289947 */ /* 0x010fea0003800000 */
        /* <DEDUP_REMOVED lines=10> */
.L_x_280:
[----:B-1----:R-:W-:Y:S01]  /*b530*/  SHF.R.U64 R7, R12, R30, R13 ;  /* 0x0000001e0c077219 */ /* 0x002fe2000000120d */
[----:B0-----:R-:W-:Y:S01]  /*b540*/  VIADD R13, R22, 0xffffffff ;  /* 0xffffffff160d7836 */ /* 0x001fe20000000000 */
[----:B------:R-:W-:Y:S01]  /*b550*/  LOP3.LUT R12, R8, R27, RZ, 0xc0, !PT ;  /* 0x0000001b080c7212 */ /* 0x000fe200078ec0ff */
[----:B------:R-:W-:Y:S02]  /*b560*/  IMAD.MOV R20, RZ, RZ, -R20 ;  /* 0x000000ffff147224 */ /* 0x000fe400078e0a14 */
[----:B------:R-:W-:Y:S01]  /*b570*/  IMAD.MOV R8, RZ, RZ, -R7 ;  /* 0x000000ffff087224 */ /* 0x000fe200078e0a07 */
[----:B------:R-:W-:Y:S01]  /*b580*/  LOP3.LUT R10, R10, R13, RZ, 0xc0, !PT ;  /* 0x0000000d0a0a7212 */ /* 0x000fe200078ec0ff */
[----:B------:R-:W-:Y:S02]  /*b590*/  IMAD R12, R26, R7, R12 ;  /* 0x000000071a0c7224 */ /* 0x000fe400078e020c */
[----:B--2---:R-:W-:Y:S02]  /*b5a0*/  @P3 IMAD R25, R23, R20, R24 ;  /* 0x0000001417193224 */ /* 0x004fe400078e0218 */
[----:B---3--:R-:W-:-:S02]  /*b5b0*/  IMAD R7, R8, R31, R21 ;  /* 0x0000001f08077224 */ /* 0x008fc400078e0215 */
[----:B------:R-:W-:Y:S02]  /*b5c0*/  IMAD.MOV.U32 R8, RZ, RZ, 0x1 ;  /* 0x00000001ff087424 */ /* 0x000fe400078e00ff */
[----:B------:R-:W-:Y:S02]  /*b5d0*/  IMAD R12, R12, R32, R25 ;  /* 0x000000200c0c7224 */ /* 0x000fe400078e0219 */
[--C-:B------:R-:W-:Y:S01]  /*b5e0*/  IMAD R7, R7, R22, R10.reuse ;  /* 0x0000001607077224 */ /* 0x100fe200078e020a */
[----:B------:R-:W-:-:S04]  /*b5f0*/  PRMT R10, R8, 0x7610, R10 ;  /* 0x00007610080a7816 */ /* 0x000fc8000000000a */
[----:B------:R-:W-:Y:S02]  /*b600*/  SEL R8, R7, R12, !P3 ;  /* 0x0000000c07087207 */ /* 0x000fe40005800000 */
[----:B------:R-:W-:Y:S01]  /*b610*/  SEL R12, R12, R7, !P3 ;  /* 0x000000070c0c7207 */ /* 0x000fe20005800000 */
[----:B------:R-:W-:-:S07]  /*b620*/  IMAD.MOV.U32 R7, RZ, RZ, R18 ;  /* 0x000000ffff077224 */ /* 0x000fce00078e0012 */
.L_x_278:
[----:B------:R-:W-:-:S13]  /*b630*/  LOP3.LUT P1, RZ, R10, 0xff, RZ, 0xc0, !PT ;  /* 0x000000ff0aff7812 */ /* 0x000fda000782c0ff */
[----:B------:R-:W-:Y:S05]  /*b640*/  @P1 BRA `(.L_x_281) ;  /* 0xffffff5800d41947 */ /* 0x000fea000383ffff */
[----:B------:R-:W-:Y:S05]  /*b650*/  EXIT ;  /* 0x000000000000794d */ /* 0x000fea0003800000 */
.L_x_7:
[----:B0-----:R-:W-:Y:S01]  /*b660*/  ULDC.64 UR4, c[0x0][0x750] ;  /* 0x0001d40000047ab9 */ /* 0x001fe20000000a00 */
        /* <DEDUP_REMOVED lines=25> */
.L_x_283:
[----:B------:R-:W0:Y:S01]  /*b800*/  LDC.64 R28, c[0x0][0x740] ;  /* 0x0001d000ff1c7b82 */ /* 0x000e220000000a00 */
[-CC-:B------:R-:W-:Y:S01]  /*b810*/  SHF.R.U64 R12, R18, R6.reuse, R19.reuse ;  /* 0x00000006120c7219 */ /* 0x180fe20000001213 */
[----:B------:R-:W-:Y:S01]  /*b820*/  IMAD.MOV.U32 R27, RZ, RZ, 0x1 ;  /* 0x00000001ff1b7424 */ /* 0x000fe200078e00ff */
        /* <DEDUP_REMOVED lines=10> */
[----:B0-----:R-:W-:Y:S01]  /*b8d0*/  ISETP.NE.U32.AND P0, PT, R28, RZ, PT ;  /* 0x000000ff1c00720c */ /* 0x001fe20003f05070 */
[----:B------:R-:W-:-:S03]  /*b8e0*/  IMAD.MOV.U32 R15, RZ, RZ, -0x1 ;  /* 0xffffffffff0f7424 */ /* 0x000fc600078e00ff */
[----:B------:R-:W-:Y:S02]  /*b8f0*/  ISETP.NE.AND.EX P0, PT, R29, RZ, PT, P0 ;  /* 0x000000ff1d00720c */ /* 0x000fe40003f05300 */
[----:B------:R-:W0:Y:S01]  /*b900*/  LDC R23, c[0x0][0x700] ;  /* 0x0001c000ff177b82 */ /* 0x000e220000000800 */
[-CC-:B-1----:R-:W-:Y:S02]  /*b910*/  SHF.R.U64 R8, R14, R16.reuse, R5.reuse ;  /* 0x000000100e087219 */ /* 0x182fe40000001205 */
[----:B------:R-:W-:-:S05]  /*b920*/  SHF.R.U32.HI R5, RZ, R16, R5 ;  /* 0x00000010ff057219 */ /* 0x000fca0000011605 */
[----:B------:R-:W1:Y:S01]  /*b930*/  LDC R6, c[0x0][0x748] ;  /* 0x0001d200ff067b82 */ /* 0x000e620000000800 */
[-CC-:B--2---:R-:W-:Y:S02]  /*b940*/  SHF.R.U64 R22, R8, R18.reuse, R5.reuse ;  /* 0x0000001208167219 */ /* 0x184fe40000001205 */
[----:B------:R-:W-:-:S05]  /*b950*/  SHF.R.U32.HI R5, RZ, R18, R5 ;  /* 0x00000012ff057219 */ /* 0x000fca0000011605 */
[----:B------:R-:W2:Y:S01]  /*b960*/  LDC R25, c[0x0][0x738] ;  /* 0x0001ce00ff197b82 */ /* 0x000ea20000000800 */
[-C--:B---3--:R-:W-:Y:S02]  /*b970*/  SHF.L.U32 R14, R15, R26.reuse, RZ ;  /* 0x0000001a0f0e7219 */ /* 0x088fe400000006ff */
[--C-:B------:R-:W-:Y:S02]  /*b980*/  SHF.R.U64 R24, R22, R26, R5.reuse ;  /* 0x0000001a16187219 */ /* 0x100fe40000001205 */
[----:B------:R-:W-:Y:S02]  /*b990*/  LOP3.LUT R31, RZ, R14, RZ, 0x33, !PT ;  /* 0x0000000eff1f7212 */ /* 0x000fe400078e33ff */
[----:B------:R-:W-:Y:S01]  /*b9a0*/  SHF.R.U32.HI R15, RZ, R26, R5 ;  /* 0x0000001aff0f7219 */ /* 0x000fe20000011605 */
[----:B------:R-:W3:Y:S01]  /*b9b0*/  LDC R30, c[0x0][0x710] ;  /* 0x0001c400ff1e7b82 */ /* 0x000ee20000000800 */
[----:B------:R-:W-:Y:S01]  /*b9c0*/  IMAD.MOV.U32 R14, RZ, RZ, R24 ;  /* 0x000000ffff0e7224 */ /* 0x000fe200078e0018 */
[----:B------:R-:W-:Y:S06]  /*b9d0*/  @!P0 BRA `(.L_x_284) ;  /* 0x0000000000288947 */ /* 0x000fec0003800000 */
        /* <DEDUP_REMOVED lines=10> */
.L_x_284:
[----:B-1----:R-:W-:Y:S01]  /*ba80*/  SHF.R.U64 R6, R14, R6, R15 ;  /* 0x000000060e067219 */ /* 0x002fe2000000120f */
[----:B0-----:R-:W-:Y:S01]  /*ba90*/  VIADD R15, R23, 0xffffffff ;  /* 0xffffffff170f7836 */ /* 0x001fe20000000000 */
[----:B------:R-:W-:Y:S01]  /*baa0*/  SHF.L.U32 R27, R27, R26, RZ ;  /* 0x0000001a1b1b7219 */ /* 0x000fe200000006ff */
[----:B------:R-:W-:Y:S01]  /*bab0*/  @P3 IMAD R9, R13, R20, R10 ;  /* 0x000000140d093224 */ /* 0x000fe200078e020a */
[----:B------:R-:W-:Y:S01]  /*bac0*/  LOP3.LUT R5, R22, R31, RZ, 0xc0, !PT ;  /* 0x0000001f16057212 */ /* 0x000fe200078ec0ff */
[----:B------:R-:W-:Y:S01]  /*bad0*/  IMAD.MOV R11, RZ, RZ, -R6 ;  /* 0x000000ffff0b7224 */ /* 0x000fe200078e0a06 */
[----:B------:R-:W-:Y:S01]  /*bae0*/  LOP3.LUT R8, R8, R15, RZ, 0xc0, !PT ;  /* 0x0000000f08087212 */ /* 0x000fe200078ec0ff */
[----:B------:R-:W-:Y:S02]  /*baf0*/  IMAD.MOV.U32 R10, RZ, RZ, 0x1 ;  /* 0x00000001ff0a7424 */ /* 0x000fe400078e00ff */
[----:B------:R-:W-:Y:S02]  /*bb00*/  IMAD R6, R27, R6, R5 ;  /* 0x000000061b067224 */ /* 0x000fe400078e0205 */
[----:B--2---:R-:W-:-:S02]  /*bb10*/  IMAD R5, R11, R25, R24 ;  /* 0x000000190b057224 */ /* 0x004fc400078e0218 */
[----:B---3--:R-:W-:Y:S02]  /*bb20*/  IMAD R6, R6, R30, R9 ;  /* 0x0000001e06067224 */ /* 0x008fe400078e0209 */
[--C-:B------:R-:W-:Y:S01]  /*bb30*/  IMAD R9, R5, R23, R8.reuse ;  /* 0x0000001705097224 */ /* 0x100fe200078e0208 */
[----:B------:R-:W-:Y:S01]  /*bb40*/  PRMT R8, R10, 0x7610, R8 ;  /* 0x000076100a087816 */ /* 0x000fe20000000008 */
[----:B------:R-:W-:-:S03]  /*bb50*/  IMAD.MOV.U32 R19, RZ, RZ, R12 ;  /* 0x000000ffff137224 */ /* 0x000fc600078e000c */
[----:B------:R-:W-:Y:S02]  /*bb60*/  SEL R5, R9, R6, !P3 ;  /* 0x0000000609057207 */ /* 0x000fe40005800000 */
[----:B------:R-:W-:-:S07]  /*bb70*/  SEL R6, R6, R9, !P3 ;  /* 0x0000000906067207 */ /* 0x000fce0005800000 */
.L_x_282:
[----:B------:R-:W-:-:S08]  /*bb80*/  NOP ;  /* 0x0000000000007918 */ /* 0x000fd00000000000 */
[----:B------:R-:W0:-:S00]  /*bb90*/  USETMAXREG.DEALLOC.CTAPOOL 0x28 ;  /* 0x00000028000079c8 */ /* 0x000e0000080e0500 */
[----:B0-----:R-:W-:-:S13]  /*bba0*/  ISETP.NE.AND P0, PT, R7, RZ, PT ;  /* 0x000000ff0700720c */ /* 0x001fda0003f05270 */
[----:B------:R-:W-:Y:S05]  /*bbb0*/  @P0 EXIT ;  /* 0x000000000000094d */ /* 0x000fea0003800000 */
[----:B------:R-:W-:Y:S01]  /*bbc0*/  LOP3.LUT P0, RZ, R8, 0xff, RZ, 0xc0, !PT ;  /* 0x000000ff08ff7812 */ /* 0x000fe2000780c0ff */
[----:B------:R-:W-:Y:S02]  /*bbd0*/  IMAD.MOV.U32 R10, RZ, RZ, 0x1 ;  /* 0x00000001ff0a7424 */ /* 0x000fe400078e00ff */
[----:B------:R-:W-:-:S10]  /*bbe0*/  IMAD.MOV.U32 R11, RZ, RZ, RZ ;  /* 0x000000ffff0b7224 */ /* 0x000fd400078e00ff */
[----:B------:R-:W-:Y:S05]  /*bbf0*/  @!P0 BRA `(.L_x_285) ;  /* 0x0000000c00788947 */ /* 0x000fea0003800000 */
[----:B------:R-:W0:Y:S01]  /*bc00*/  LDC R7, c[0x0][0x28c] ;  /* 0x0000a300ff077b82 */ /* 0x000e220000000800 */
[----:B------:R-:W1:Y:S01]  /*bc10*/  S2R R17, SR_CgaCtaId ;  /* 0x0000000000117919 */ /* 0x000e620000008800 */
[----:B------:R-:W-:Y:S01]  /*bc20*/  ULDC UR5, c[0x0][0x758] ;  /* 0x0001d60000057ab9 */ /* 0x000fe20000000800 */
[----:B------:R-:W-:Y:S01]  /*bc30*/  UMOV UR7, 0xffffffff ;  /* 0xffffffff00077882 */ /* 0x000fe20000000000 */
[----:B------:R-:W-:Y:S01]  /*bc40*/  ULDC UR6, c[0x0][0xc] ;  /* 0x0000030000067ab9 */ /* 0x000fe20000000800 */
[----:B------:R-:W-:Y:S01]  /*bc50*/  USHF.L.U32 UR9, UR7, UR5, URZ ;  /* 0x0000000507097299 */ /* 0x000fe2000800063f */
[----:B------:R-:W-:Y:S01]  /*bc60*/  BSSY B0, `(.L_x_285) ;  /* 0x00000d7000007945 */ /* 0x000fe20003800000 */
[----:B------:R-:W-:Y:S01]  /*bc70*/  UMOV UR8, 0x1 ;  /* 0x0000000100087882 */ /* 0x000fe20000000000 */
[----:B------:R-:W-:Y:S01]  /*bc80*/  ULDC UR7, c[0x0][0x10] ;  /* 0x0000040000077ab9 */ /* 0x000fe20000000800 */
[----:B------:R-:W-:Y:S01]  /*bc90*/  USHF.L.U32 UR5, UR8, UR5, URZ ;  /* 0x0000000508057299 */ /* 0x000fe2000800063f */
[----:B------:R-:W-:Y:S01]  /*bca0*/  IMAD.MOV.U32 R13, RZ, RZ, 0x1 ;  /* 0x00000001ff0d7424 */ /* 0x000fe200078e00ff */
[----:B------:R-:W-:Y:S01]  /*bcb0*/  UIMAD.WIDE.U32 UR6, UR6, UR7, URZ ;  /* 0x00000007060672a5 */ /* 0x000fe2000f8e003f */
[----:B------:R-:W-:Y:S01]  /*bcc0*/  LOP3.LUT R12, R4, 0x2, RZ, 0xfc, !PT ;  /* 0x00000002040c7812 */ /* 0x000fe200078efcff */
[----:B------:R-:W-:Y:S01]  /*bcd0*/  ULDC UR8, c[0x0][0x14] ;  /* 0x0000050000087ab9 */ /* 0x000fe20000000800 */
[----:B------:R-:W-:Y:S01]  /*bce0*/  IMAD.MOV.U32 R10, RZ, RZ, 0x1 ;  /* 0x00000001ff0a7424 */ /* 0x000fe200078e00ff */
[----:B------:R-:W-:Y:S01]  /*bcf0*/  UIMAD.WIDE.U32 UR32, UR6, UR8, URZ ;  /* 0x00000008062072a5 */ /* 0x000fe2000f8e003f */
[----:B------:R-:W-:Y:S01]  /*bd00*/  IMAD.MOV.U32 R11, RZ, RZ, RZ ;  /* 0x000000ffff0b7224 */ /* 0x000fe200078e00ff */
[----:B------:R-:W-:Y:S01]  /*bd10*/  UIMAD UR7, UR7, UR8, URZ ;  /* 0x00000008070772a4 */ /* 0x000fe2000f8e023f */
[----:B------:R-:W-:Y:S01]  /*bd20*/  ULDC UR4, c[0x0][0x700] ;  /* 0x0001c00000047ab9 */ /* 0x000fe20000000800 */
[----:B------:R-:W-:-:S02]  /*bd30*/  ULOP3.LUT UR6, URZ, UR9, URZ, 0x33, !UPT ;  /* 0x000000093f067292 */ /* 0x000fc4000f8e333f */
[----:B------:R-:W-:Y:S01]  /*bd40*/  UIADD3 UR4, UR4, -0x1, URZ ;  /* 0xffffffff04047890 */ /* 0x000fe2000fffe03f */
[----:B0-----:R-:W-:Y:S01]  /*bd50*/  VIADD R7, R7, 0x3f ;  /* 0x0000003f07077836 */ /* 0x001fe20000000000 */
[----:B------:R-:W-:Y:S01]  /*bd60*/  UIADD3 UR7, UR33, UR7, URZ ;  /* 0x0000000721077290 */ /* 0x000fe2000fffe03f */
[----:B------:R-:W-:-:S03]  /*bd70*/  ULDC.64 UR34, c[0x0][0x198] ;  /* 0x0000660000227ab9 */ /* 0x000fc60000000a00 */
[----:B------:R-:W-:-:S04]  /*bd80*/  SHF.R.S32.HI R8, RZ, 0x1f, R7 ;  /* 0x0000001fff087819 */ /* 0x000fc80000011407 */
[----:B------:R-:W-:Y:S01]  /*bd90*/  LEA.HI R8, R8, R7, RZ, 0x6 ;  /* 0x0000000708087211 */ /* 0x000fe200078f30ff */
[C---:B-1----:R-:W-:Y:S02]  /*bda0*/  IMAD.SHL.U32 R15, R17.reuse, 0x40, RZ ;  /* 0x00000040110f7824 */ /* 0x042fe400078e00ff */
[C---:B------:R-:W-:Y:S01]  /*bdb0*/  IMAD.SHL.U32 R16, R17.reuse, 0x800, RZ ;  /* 0x0000080011107824 */ /* 0x040fe200078e00ff */
[----:B------:R-:W-:Y:S01]  /*bdc0*/  SHF.R.S32.HI R14, RZ, 0x6, R8 ;  /* 0x00000006ff0e7819 */ /* 0x000fe20000011408 */
[----:B------:R-:W-:Y:S01]  /*bdd0*/  IMAD.SHL.U32 R17, R17, 0x200, RZ ;  /* 0x0000020011117824 */ /* 0x000fe200078e00ff */
[----:B------:R-:W-:Y:S02]  /*bde0*/  LOP3.LUT R15, R15, 0x40, RZ, 0xc0, !PT ;  /* 0x000000400f0f7812 */ /* 0x000fe400078ec0ff */
[----:B------:R-:W-:Y:S01]  /*bdf0*/  LOP3.LUT R16, R16, 0x800, RZ, 0xc0, !PT ;  /* 0x0000080010107812 */ /* 0x000fe200078ec0ff */
[----:B------:R-:W-:Y:S01]  /*be00*/  VIADD R18, R14, 0x1 ;  /* 0x000000010e127836 */ /* 0x000fe20000000000 */
[----:B------:R-:W-:-:S07]  /*be10*/  LOP3.LUT R17, R17, 0x200, RZ, 0xc0, !PT ;  /* 0x0000020011117812 */ /* 0x000fce00078ec0ff */
.L_x_296:
[----:B------:R-:W-:-:S03]  /*be20*/  UMOV UR8, 0xffffffff ;  /* 0xffffffff00087882 */ /* 0x000fc60000000000 */
[----:B------:R-:W-:Y:S05]  /*be30*/  BRA.DIV UR8, `(.L_x_286) ;  /* 0x0000000e08e47947 */ /* 0x000fea000b800000 */
[----:B------:R-:W-:-:S13]  /*be40*/  ELECT P0, URZ, PT ;  /* 0x00000000003f782f */ /* 0x000fda0003800000 */
.L_x_308:
[----:B------:R-:W0:Y:S01]  /*be50*/  LDC R7, c[0x0][0x28c] ;  /* 0x0000a300ff077b82 */ /* 0x000e220000000800 */
[----:B------:R-:W-:Y:S01]  /*be60*/  BSSY B1, `(.L_x_287) ;  /* 0x0000046000017945 */ /* 0x000fe20003800000 */
[----:B0-----:R-:W-:-:S13]  /*be70*/  ISETP.LT.OR P0, PT, R7, 0x1, !P0 ;  /* 0x000000010700780c */ /* 0x001fda0004701670 */
[----:B------:R-:W-:Y:S05]  /*be80*/  @P0 BRA `(.L_x_288) ;  /* 0x00000004000c0947 */ /* 0x000fea0003800000 */
[----:B------:R-:W-:Y:S01]  /*be90*/  IMAD R20, R6, 0x80, R15 ;  /* 0x0000008006147824 */ /* 0x000fe200078e020f */
[----:B------:R-:W-:Y:S01]  /*bea0*/  CS2R R24, SRZ ;  /* 0x0000000000187805 */ /* 0x000fe2000001ff00 */
[----:B------:R-:W-:Y:S02]  /*beb0*/  IMAD.SHL.U32 R21, R5, 0x100, RZ ;  /* 0x0000010005157824 */ /* 0x000fe400078e00ff */
[----:B------:R-:W-:Y:S02]  /*bec0*/  IMAD.MOV.U32 R5, RZ, RZ, R18 ;  /* 0x000000ffff057224 */ /* 0x000fe400078e0012 */
[----:B------:R-:W-:Y:S02]  /*bed0*/  IMAD.MOV.U32 R6, RZ, RZ, R10 ;  /* 0x000000ffff067224 */ /* 0x000fe400078e000a */
[----:B------:R-:W-:Y:S02]  /*bee0*/  IMAD.MOV.U32 R7, RZ, RZ, R11 ;  /* 0x000000ffff077224 */ /* 0x000fe400078e000b */
[----:B------:R-:W-:-:S07]  /*bef0*/  IMAD.MOV.U32 R26, RZ, RZ, RZ ;  /* 0x000000ffff1a7224 */ /* 0x000fce00078e00ff */
.L_x_291:
[----:B------:R-:W0:Y:S01]  /*bf00*/  S2R R9, SR_CgaCtaId ;  /* 0x0000000000097919 */ /* 0x000e220000008800 */
[----:B------:R-:W-:Y:S02]  /*bf10*/  MOV R8, 0x400 ;  /* 0x0000040000087802 */ /* 0x000fe40000000f00 */
[----:B------:R-:W-:Y:S02]  /*bf20*/  LOP3.LUT P1, RZ, R0, 0x7f, RZ, 0xc0, !PT ;  /* 0x0000007f00ff7812 */ /* 0x000fe4000782c0ff */
[----:B0-----:R-:W-:Y:S02]  /*bf30*/  LEA R22, R9, R8, 0x18 ;  /* 0x0000000809167211 */ /* 0x001fe400078ec0ff */
[----:B------:R-:W-:-:S09]  /*bf40*/  SHF.L.U32 R8, R6, 0x1f, RZ ;  /* 0x0000001f06087819 */ /* 0x000fd200000006ff */
[----:B------:R-:W0:Y:S01]  /*bf50*/  @!P1 LDC R9, c[0x0][0x640] ;  /* 0x00019000ff099b82 */ /* 0x000e220000000800 */
[----:B------:R-:W-:-:S04]  /*bf60*/  IMAD R23, R7, 0x8, R22 ;  /* 0x0000000807177824 */ /* 0x000fc800078e0216 */
[----:B------:R-:W1:Y:S02]  /*bf70*/  SYNCS.PHASECHK.TRANS64.TRYWAIT P0, [R23+URZ+0x28], R8 ;  /* 0x00002808170075a7 */ /* 0x000e64000800017f */
[----:B-1----:R-:W-:Y:S05]  /*bf80*/  @!P0 BRA `(.L_x_289) ;  /* 0x0000000c00b08947 */ /* 0x002fea0003800000 */
.L_x_309:
[----:B-1----:R-:W-:Y:S01]  /*bf90*/  PRMT R8, R12, 0x9910, RZ ;  /* 0x000099100c087816 */ /* 0x002fe200000000ff */
[----:B0-----:R0:W-:Y:S03]  /*bfa0*/  @!P1 SYNCS.ARRIVE.TRANS64 RZ, [R23+URZ], R9 ;  /* 0x0000000917ff99a7 */ /* 0x0011e6000800003f */
[----:B------:R-:W-:-:S13]  /*bfb0*/  ISETP.NE.AND P0, PT, R8, 0x2, PT ;  /* 0x000000020800780c */ /* 0x000fda0003f05270 */
[----:B0-----:R-:W-:Y:S05]  /*bfc0*/  @P0 BRA `(.L_x_290) ;  /* 0x0000000000040947 */ /* 0x001fea0003800000 */
[----:B------:R-:W-:Y:S01]  /*bfd0*/  BPT.TRAP 0x1 ;  /* 0x000000040000795c */ /* 0x000fe20000300000 */
.L_x_290:
[C---:B------:R-:W-:Y:S01]  /*bfe0*/  IMAD R8, R7.reuse, 0x1000, R16 ;  /* 0x0000100007087824 */ /* 0x040fe200078e0210 */
[----:B------:R-:W-:Y:S01]  /*bff0*/  R2UR UR9, R22 ;  /* 0x00000000160972ca */ /* 0x000fe200000e0000 */
[--C-:B------:R-:W-:Y:S01]  /*c000*/  IMAD R9, R7, 0x8000, R22.reuse ;  /* 0x0000800007097824 */ /* 0x100fe200078e0216 */
[----:B------:R-:W-:Y:S01]  /*c010*/  R2UR UR25, R23 ;  /* 0x00000000171972ca */ /* 0x000fe200000e0000 */
[----:B------:R-:W-:Y:S01]  /*c020*/  IMAD R8, R8, 0x2, R22 ;  /* 0x0000000208087824 */ /* 0x000fe200078e0216 */
[----:B------:R-:W-:Y:S01]  /*c030*/  R2UR UR28, R19 ;  /* 0x00000000131c72ca */ /* 0x000fe200000e0000 */
[----:B------:R-:W-:Y:S01]  /*c040*/  VIADD R5, R5, 0xffffffff ;  /* 0xffffffff05057836 */ /* 0x000fe20000000000 */
[----:B------:R-:W-:Y:S01]  /*c050*/  R2UR UR8, R9 ;  /* 0x00000000090872ca */ /* 0x000fe200000e0000 */
[----:B------:R-:W-:Y:S01]  /*c060*/  UIADD3 UR14, UP0, UR34, 0xf0, URZ ;  /* 0x000000f0220e7890 */ /* 0x000fe2000ff1e03f */
[----:B------:R-:W-:Y:S01]  /*c070*/  R2UR UR24, R8 ;  /* 0x00000000081872ca */ /* 0x000fe200000e0000 */
[----:B------:R-:W-:Y:S01]  /*c080*/  IMAD R8, R7, 0x400, R17 ;  /* 0x0000040007087824 */ /* 0x000fe200078e0211 */
[----:B------:R-:W-:Y:S01]  /*c090*/  R2UR UR27, R20 ;  /* 0x00000000141b72ca */ /* 0x000fe200000e0000 */
[----:B------:R-:W-:Y:S01]  /*c0a0*/  UIADD3 UR22, UP1, UR34, 0x1f0, URZ ;  /* 0x000001f022167890 */ /* 0x000fe2000ff3e03f */
[----:B------:R-:W-:Y:S01]  /*c0b0*/  R2UR UR26, R25 ;  /* 0x00000000191a72ca */ /* 0x000fe200000e0000 */
[----:B------:R-:W-:Y:S01]  /*c0c0*/  UIADD3 UR36, UP2, UR34, 0x2f0, URZ ;  /* 0x000002f022247890 */ /* 0x000fe2000ff5e03f */
[----:B------:R-:W-:Y:S01]  /*c0d0*/  R2UR UR16, R8 ;  /* 0x00000000081072ca */ /* 0x000fe200000e0000 */
[----:B------:R-:W-:Y:S01]  /*c0e0*/  UIADD3.X UR15, URZ, UR35, URZ, UP0, !UPT ;  /* 0x000000233f0f7290 */ /* 0x000fe200087fe43f */
[----:B------:R-:W-:Y:S01]  /*c0f0*/  R2UR UR19, R26 ;  /* 0x000000001a1372ca */ /* 0x000fe200000e0000 */
[----:B------:R-:W-:Y:S01]  /*c100*/  UIADD3.X UR23, URZ, UR35, URZ, UP1, !UPT ;  /* 0x000000233f177290 */ /* 0x000fe20008ffe43f */
[----:B------:R-:W-:Y:S01]  /*c110*/  R2UR UR10, R24 ;  /* 0x00000000180a72ca */ /* 0x000fe200000e0000 */
[----:B------:R-:W-:Y:S01]  /*c120*/  VIADD R7, R7, 0x1 ;  /* 0x0000000107077836 */ /* 0x000fe20000000000 */
[----:B------:R-:W-:Y:S01]  /*c130*/  R2UR UR11, R21 ;  /* 0x00000000150b72ca */ /* 0x000fe200000e0000 */
[----:B------:R-:W-:Y:S01]  /*c140*/  UIADD3 UR24, UR24, 0x100, URZ ;  /* 0x0000010018187890 */ /* 0x000fe2000fffe03f */
[----:B------:R-:W-:Y:S01]  /*c150*/  ISETP.GT.AND P1, PT, R5, 0x1, PT ;  /* 0x000000010500780c */ /* 0x000fe20003f24270 */
[----:B------:R-:W-:Y:S01]  /*c160*/  UIADD3.X UR37, URZ, UR35, URZ, UP2, !UPT ;  /* 0x000000233f257290 */ /* 0x000fe200097fe43f */
[----:B------:R-:W-:Y:S01]  /*c170*/  ISETP.NE.AND P0, PT, R7, 0x5, PT ;  /* 0x000000050700780c */ /* 0x000fe20003f05270 */
[----:B------:R-:W-:Y:S01]  /*c180*/  UIADD3 UR8, UR8, 0xa100, URZ ;  /* 0x0000a10008087890 */ /* 0x000fe2000fffe03f */
[----:B------:R-:W-:Y:S01]  /*c190*/  VIADD R26, R26, 0x1 ;  /* 0x000000011a1a7836 */ /* 0x000fe20000000000 */
[----:B------:R-:W-:Y:S01]  /*c1a0*/  UIADD3 UR16, UR9, 0x32100, UR16 ;  /* 0x0003210009107890 */ /* 0x000fe2000fffe010 */
[----:B------:R-:W-:Y:S01]  /*c1b0*/  SEL R9, RZ, 0x1, P0 ;  /* 0x00000001ff097807 */ /* 0x000fe20000000000 */
[----:B------:R-:W-:Y:S01]  /*c1c0*/  UMOV UR13, 0x30000 ;  /* 0x00030000000d7882 */ /* 0x000fe20000000000 */
[----:B------:R-:W-:Y:S01]  /*c1d0*/  UMOV UR30, 0x0 ;  /* 0x00000000001e7882 */ /* 0x000fe20000000000 */
[----:B------:R-:W-:Y:S01]  /*c1e0*/  UMOV UR31, 0x10000000 ;  /* 0x10000000001f7882 */ /* 0x000fe20000000000 */
[----:B------:R-:W-:Y:S01]  /*c1f0*/  UMOV UR17, UR25 ;  /* 0x0000001900117c82 */ /* 0x000fe20008000000 */
[----:B------:R-:W-:Y:S01]  /*c200*/  UMOV UR20, UR28 ;  /* 0x0000001c00147c82 */ /* 0x000fe20008000000 */
[----:B------:R-:W-:Y:S01]  /*c210*/  UMOV UR18, UR27 ;  /* 0x0000001b00127c82 */ /* 0x000fe20008000000 */
[----:B------:R0:W-:Y:S01]  /*c220*/  UTMALDG.3D.MULTICAST [UR24], [UR14], UR13, desc[UR30] ;  /* 0x00001e180e0073b4 */ /* 0x0001e2000801180d */
[----:B------:R-:W-:Y:S01]  /*c230*/  UMOV UR9, UR25 ;  /* 0x0000001900097c82 */ /* 0x000fe20008000000 */
[----:B------:R-:W-:Y:S01]  /*c240*/  UMOV UR12, UR28 ;  /* 0x0000001c000c7c82 */ /* 0x000fe20008000000 */
[----:B------:R-:W-:Y:S01]  /*c250*/  LOP3.LUT R6, R6, R9, RZ, 0x3c, !PT ;  /* 0x0000000906067212 */ /* 0x000fe200078e3cff */
[----:B------:R-:W-:Y:S01]  /*c260*/  VIADD R25, R25, 0x20 ;  /* 0x0000002019197836 */ /* 0x000fe20000000000 */
[----:B------:R-:W-:Y:S01]  /*c270*/  SEL R7, R7, RZ, P0 ;  /* 0x000000ff07077207 */ /* 0x000fe20000000000 */
[----:B------:R-:W-:Y:S01]  /*c280*/  VIADD R24, R24, 0x40 ;  /* 0x0000004018187836 */ /* 0x000fe20000000000 */
[----:B------:R0:W-:Y:S01]  /*c290*/  UTMALDG.3D.MULTICAST [UR16], [UR22], UR13, desc[UR30] ;  /* 0x00001e10160073b4 */ /* 0x0001e2000801180d */
[----:B------:R0:W-:Y:S02]  /*c2a0*/  UTMALDG.3D [UR8], [UR36], desc[UR30] ;  /* 0x00001e08240075b4 */ /* 0x0001e40008011000 */
[----:B0-----:R-:W-:Y:S05]  /*c2b0*/  @P1 BRA `(.L_x_291) ;  /* 0xfffffffc00101947 */ /* 0x001fea000383ffff */
.L_x_288:
[----:B------:R-:W-:Y:S05]  /*c2c0*/  BSYNC B1 ;  /* 0x0000000000017941 */ /* 0x000fea0003800000 */
.L_x_287:
[----:B------:R-:W-:Y:S01]  /*c2d0*/  LOP3.LUT P1, RZ, R13, 0xff, RZ, 0xc0, !PT ;  /* 0x000000ff0dff7812 */ /* 0x000fe2000782c0ff */
[C---:B------:R-:W-:Y:S01]  /*c2e0*/  IMAD.IADD R8, R14.reuse, 0x1, R11 ;  /* 0x000000010e087824 */ /* 0x040fe200078e020b */
[----:B------:R-:W-:Y:S01]  /*c2f0*/  ULDC.64 UR8, c[0x0][0x750] ;  /* 0x0001d40000087ab9 */ /* 0x000fe20000000a00 */
[----:B------:R-:W-:Y:S01]  /*c300*/  ISETP.GE.U32.AND P2, PT, R14, 0x5, PT ;  /* 0x000000050e00780c */ /* 0x000fe20003f46070 */
[----:B------:R-:W-:Y:S01]  /*c310*/  BSSY B1, `(.L_x_292) ;  /* 0x0000069000017945 */ /* 0x000fe20003800000 */
[----:B------:R-:W-:Y:S01]  /*c320*/  IMAD.MOV.U32 R19, RZ, RZ, -0x1 ;  /* 0xffffffffff137424 */ /* 0x000fe200078e00ff */
[----:B------:R-:W-:Y:S02]  /*c330*/  ISETP.GT.U32.AND P0, PT, R8, 0x4, PT ;  /* 0x000000040800780c */ /* 0x000fe40003f04070 */
[----:B------:R-:W-:Y:S02]  /*c340*/  PRMT R13, RZ, 0x7610, R13 ;  /* 0x00007610ff0d7816 */ /* 0x000fe4000000000d */
[----:B------:R-:W-:-:S03]  /*c350*/  ISETP.LT.U32.AND P0, PT, R14, 0x5, P0 ;  /* 0x000000050e00780c */ /* 0x000fc60000701070 */
[----:B------:R-:W0:Y:S01]  /*c360*/  @P1 S2R R6, SR_CgaCtaId ;  /* 0x0000000000061919 */ /* 0x000e220000008800 */
[----:B------:R-:W-:-:S04]  /*c370*/  @P1 MOV R5, 0x400 ;  /* 0x0000040000051802 */ /* 0x000fc80000000f00 */
[----:B0-----:R-:W-:Y:S01]  /*c380*/  @P1 LEA R5, R6, R5, 0x18 ;  /* 0x0000000506051211 */ /* 0x001fe200078ec0ff */
[----:B------:R-:W-:-:S03]  /*c390*/  IMAD.WIDE.U32 R6, R8, -0x33333333, RZ ;  /* 0xcccccccd08067825 */ /* 0x000fc600078e00ff */
[----:B------:R0:W-:Y:S01]  /*c3a0*/  @P1 SYNCS.ARRIVE.TRANS64.A1T0 RZ, [R5+URZ+0x68], RZ ;  /* 0x000068ff05ff19a7 */ /* 0x0001e2000810003f */
[----:B------:R-:W-:Y:S01]  /*c3b0*/  IADD3 R2, P1, R2, UR32, RZ ;  /* 0x0000002002027c10 */ /* 0x000fe2000ff3e0ff */
[----:B------:R-:W-:Y:S01]  /*c3c0*/  IMAD.MOV.U32 R6, RZ, RZ, -0x1 ;  /* 0xffffffffff067424 */ /* 0x000fe200078e00ff */
[----:B------:R-:W-:Y:S02]  /*c3d0*/  SHF.R.U32.HI R7, RZ, 0x2, R7 ;  /* 0x00000002ff077819 */ /* 0x000fe40000011607 */
[----:B------:R-:W-:Y:S02]  /*c3e0*/  IADD3.X R3, R3, UR7, RZ, P1, !PT ;  /* 0x0000000703037c10 */ /* 0x000fe40008ffe4ff */
[----:B0-----:R-:W-:Y:S01]  /*c3f0*/  SEL R5, RZ, 0x1, !P0 ;  /* 0x00000001ff057807 */ /* 0x001fe20004000000 */
[----:B------:R-:W-:Y:S01]  /*c400*/  IMAD R11, R7, -0x5, R8 ;  /* 0xfffffffb070b7824 */ /* 0x000fe200078e0208 */
[----:B------:R-:W-:Y:S02]  /*c410*/  ISETP.GE.U32.AND P0, PT, R2, UR8, PT ;  /* 0x0000000802007c0c */ /* 0x000fe4000bf06070 */
[----:B------:R-:W-:Y:S01]  /*c420*/  LOP3.LUT R10, R10, R5, RZ, 0x3c, !PT ;  /* 0x000000050a0a7212 */ /* 0x000fe200078e3cff */
[----:B------:R-:W-:Y:S01]  /*c430*/  IMAD.MOV.U32 R5, RZ, RZ, -0x1 ;  /* 0xffffffffff057424 */ /* 0x000fe200078e00ff */
[----:B------:R-:W-:-:S02]  /*c440*/  ISETP.GE.U32.AND.EX P0, PT, R3, UR9, PT, P0 ;  /* 0x0000000903007c0c */ /* 0x000fc4000bf06100 */
[--C-:B------:R-:W-:Y:S02]  /*c450*/  @P2 LOP3.LUT R10, R10, 0x1, R7.reuse, 0x78, !PT ;  /* 0x000000010a0a2812 */ /* 0x100fe400078e7807 */
[----:B------:R-:W-:-:S09]  /*c460*/  PRMT R7, RZ, 0x7610, R7 ;  /* 0x00007610ff077816 */ /* 0x000fd20000000007 */
[----:B------:R-:W-:Y:S05]  /*c470*/  @P0 BRA `(.L_x_293) ;  /* 0x0000000400480947 */ /* 0x000fea0003800000 */
[----:B------:R-:W0:Y:S01]  /*c480*/  S2R R5, SR_CTAID.X ;  /* 0x0000000000057919 */ /* 0x000e220000002500 */
[----:B------:R-:W-:Y:S01]  /*c490*/  ULDC UR8, c[0x0][0x150] ;  /* 0x0000540000087ab9 */ /* 0x000fe20000000800 */
[----:B------:R-:W1:Y:S01]  /*c4a0*/  LDC R8, c[0x0][0x144] ;  /* 0x00005100ff087b82 */ /* 0x000e620000000800 */
[----:B------:R-:W-:Y:S01]  /*c4b0*/  ULDC UR11, c[0x0][0x730] ;  /* 0x0001cc00000b7ab9 */ /* 0x000fe20000000800 */
[----:B------:R-:W2:Y:S01]  /*c4c0*/  S2R R21, SR_CTAID.Y ;  /* 0x0000000000157919 */ /* 0x000ea20000002600 */
[----:B------:R-:W-:-:S05]  /*c4d0*/  ULDC UR12, c[0x0][0x154] ;  /* 0x00005500000c7ab9 */ /* 0x000fca0000000800 */
[----:B------:R-:W3:Y:S01]  /*c4e0*/  LDC R20, c[0x0][0x148] ;  /* 0x00005200ff147b82 */ /* 0x000ee20000000800 */
[----:B0-----:R-:W-:Y:S02]  /*c4f0*/  I2FP.F32.U32 R6, R5 ;  /* 0x0000000500067245 */ /* 0x001fe40000201000 */
[----:B--2---:R-:W-:-:S03]  /*c500*/  I2FP.F32.U32 R22, R21 ;  /* 0x0000001500167245 */ /* 0x004fc60000201000 */
[----:B------:R-:W-:Y:S01]  /*c510*/  FMUL R7, R6, UR8 ;  /* 0x0000000806077c20 */ /* 0x000fe20008400000 */
[----:B------:R-:W-:Y:S02]  /*c520*/  ULDC.64 UR8, c[0x0][0x728] ;  /* 0x0001ca0000087ab9 */ /* 0x000fe40000000a00 */
[----:B------:R-:W-:-:S03]  /*c530*/  ISETP.NE.U32.AND P0, PT, RZ, UR8, PT ;  /* 0x00000008ff007c0c */ /* 0x000fc6000bf05070 */
[----:B------:R-:W0:Y:S01]  /*c540*/  F2I.U32.TRUNC.NTZ R7, R7 ;  /* 0x0000000700077305 */ /* 0x000e22000020f000 */
[----:B------:R-:W-:Y:S01]  /*c550*/  ISETP.NE.AND.EX P0, PT, RZ, UR9, PT, P0 ;  /* 0x00000009ff007c0c */ /* 0x000fe2000bf05300 */
[----:B0-----:R-:W-:Y:S02]  /*c560*/  IMAD.MOV R6, RZ, RZ, -R7 ;  /* 0x000000ffff067224 */ /* 0x001fe400078e0a07 */
[----:B------:R-:W-:Y:S02]  /*c570*/  IMAD.MOV.U32 R7, RZ, RZ, R3 ;  /* 0x000000ffff077224 */ /* 0x000fe400078e0003 */
[----:B-1----:R-:W-:Y:S02]  /*c580*/  IMAD R5, R8, R6, R5 ;  /* 0x0000000608057224 */ /* 0x002fe400078e0205 */
[----:B------:R-:W-:-:S06]  /*c590*/  IMAD.MOV.U32 R6, RZ, RZ, R2 ;  /* 0x000000ffff067224 */ /* 0x000fcc00078e0002 */
[----:B---3--:R-:W-:Y:S05]  /*c5a0*/  @!P0 BRA `(.L_x_294) ;  /* 0x0000000000288947 */ /* 0x008fea0003800000 */
[----:B------:R-:W-:Y:S02]  /*c5b0*/  ULDC UR10, c[0x0][0x734] ;  /* 0x0001cd00000a7ab9 */ /* 0x000fe40000000800 */
[----:B------:R-:W-:-:S05]  /*c5c0*/  IADD3 R7, P0, R2, UR10, RZ ;  /* 0x0000000a02077c10 */ /* 0x000fca000ff1e0ff */
[----:B------:R-:W-:-:S04]  /*c5d0*/  IMAD.X R19, RZ, RZ, R3, P0 ;  /* 0x000000ffff137224 */ /* 0x000fc800000e0603 */
[----:B------:R-:W-:-:S04]  /*c5e0*/  IMAD.WIDE.U32 R8, R19, UR8, RZ ;  /* 0x0000000813087c25 */ /* 0x000fc8000f8e00ff */
[----:B------:R-:W-:-:S04]  /*c5f0*/  IMAD.WIDE.U32 R8, P0, R7, UR9, R8 ;  /* 0x0000000907087c25 */ /* 0x000fc8000f800008 */
[----:B------:R-:W-:-:S04]  /*c600*/  IMAD.WIDE.U32 R6, R7, UR8, RZ ;  /* 0x0000000807067c25 */ /* 0x000fc8000f8e00ff */
[----:B------:R-:W-:Y:S01]  /*c610*/  IMAD.MOV.U32 R6, RZ, RZ, R9 ;  /* 0x000000ffff067224 */ /* 0x000fe200078e0009 */
[----:B------:R-:W-:Y:S01]  /*c620*/  IADD3 RZ, P1, R7, R8, RZ ;  /* 0x0000000807ff7210 */ /* 0x000fe20007f3e0ff */
[----:B------:R-:W-:-:S04]  /*c630*/  IMAD.X R7, RZ, RZ, RZ, P0 ;  /* 0x000000ffff077224 */ /* 0x000fc800000e06ff */
[----:B------:R-:W-:-:S08]  /*c640*/  IMAD.WIDE.U32.X R6, R19, UR9, R6, P1 ;  /* 0x0000000913067c25 */ /* 0x000fd000088e0406 */
.L_x_294:
[--C-:B------:R-:W-:Y:S01]  /*c650*/  SHF.R.U64 R19, R6, UR11, R7.reuse ;  /* 0x0000000b06137c19 */ /* 0x100fe20008001207 */
[----:B------:R-:W-:Y:S01]  /*c660*/  FMUL R22, R22, UR12 ;  /* 0x0000000c16167c20 */ /* 0x000fe20008400000 */
[----:B------:R-:W-:Y:S01]  /*c670*/  SHF.R.U32.HI R6, RZ, UR11, R7 ;  /* 0x0000000bff067c19 */ /* 0x000fe20008011607 */
[----:B------:R-:W-:Y:S01]  /*c680*/  ULDC.64 UR8, c[0x0][0x720] ;  /* 0x0001c80000087ab9 */ /* 0x000fe20000000a00 */
[----:B------:R-:W-:Y:S01]  /*c690*/  IADD3 R7, P0, RZ, -R19, RZ ;  /* 0x80000013ff077210 */ /* 0x000fe20007f1e0ff */
[----:B------:R-:W-:Y:S02]  /*c6a0*/  ULDC.64 UR10, c[0x0][0x740] ;  /* 0x0001d000000a7ab9 */ /* 0x000fe40000000a00 */
[----:B------:R-:W0:Y:S02]  /*c6b0*/  F2I.U32.TRUNC.NTZ R22, R22 ;  /* 0x0000001600167305 */ /* 0x000e24000020f000 */
[----:B------:R-:W-:Y:S01]  /*c6c0*/  IMAD.X R6, RZ, RZ, ~R6, P0 ;  /* 0x000000ffff067224 */ /* 0x000fe200000e0e06 */
[----:B------:R-:W-:-:S03]  /*c6d0*/  ISETP.NE.U32.AND P0, PT, RZ, UR10, PT ;  /* 0x0000000aff007c0c */ /* 0x000fc6000bf05070 */
[----:B------:R-:W-:Y:S01]  /*c6e0*/  IMAD R6, R6, UR8, RZ ;  /* 0x0000000806067c24 */ /* 0x000fe2000f8e02ff */
[----:B------:R-:W-:-:S03]  /*c6f0*/  ISETP.NE.AND.EX P0, PT, RZ, UR11, PT, P0 ;  /* 0x0000000bff007c0c */ /* 0x000fc6000bf05300 */
[C---:B------:R-:W-:Y:S02]  /*c700*/  IMAD R9, R7.reuse, UR9, R6 ;  /* 0x0000000907097c24 */ /* 0x040fe4000f8e0206 */
[----:B------:R-:W-:Y:S01]  /*c710*/  IMAD.WIDE.U32 R6, R7, UR8, R2 ;  /* 0x0000000807067c25 */ /* 0x000fe2000f8e0002 */
[----:B------:R-:W-:-:S03]  /*c720*/  ULDC UR8, c[0x0][0x718] ;  /* 0x0001c60000087ab9 */ /* 0x000fc60000000800 */
[----:B0-----:R-:W-:Y:S02]  /*c730*/  IMAD.MOV R8, RZ, RZ, -R22 ;  /* 0x000000ffff087224 */ /* 0x001fe400078e0a16 */
[----:B------:R-:W-:Y:S02]  /*c740*/  IMAD.IADD R7, R7, 0x1, R9 ;  /* 0x0000000107077824 */ /* 0x000fe400078e0209 */
[----:B------:R-:W-:-:S03]  /*c750*/  @P3 IMAD R5, R20, R8, R21 ;  /* 0x0000000814053224 */ /* 0x000fc600078e0215 */
[--C-:B------:R-:W-:Y:S02]  /*c760*/  SHF.R.U64 R20, R6, UR8, R7.reuse ;  /* 0x0000000806147c19 */ /* 0x100fe40008001207 */
[----:B------:R-:W-:Y:S01]  /*c770*/  SHF.R.U32.HI R7, RZ, UR8, R7 ;  /* 0x00000008ff077c19 */ /* 0x000fe20008011607 */
[----:B------:R-:W-:-:S03]  /*c780*/  ULDC UR8, c[0x0][0x708] ;  /* 0x0001c20000087ab9 */ /* 0x000fc60000000800 */
[--C-:B------:R-:W-:Y:S02]  /*c790*/  SHF.R.U64 R22, R20, UR8, R7.reuse ;  /* 0x0000000814167c19 */ /* 0x100fe40008001207 */
[----:B------:R-:W-:Y:S01]  /*c7a0*/  SHF.R.U32.HI R7, RZ, UR8, R7 ;  /* 0x00000008ff077c19 */ /* 0x000fe20008011607 */
[----:B------:R-:W-:-:S03]  /*c7b0*/  ULDC UR8, c[0x0][0x758] ;  /* 0x0001d60000087ab9 */ /* 0x000fc60000000800 */
[--C-:B------:R-:W-:Y:S02]  /*c7c0*/  SHF.R.U64 R21, R22, UR8, R7.reuse ;  /* 0x0000000816157c19 */ /* 0x100fe40008001207 */
[----:B------:R-:W-:-:S03]  /*c7d0*/  SHF.R.U32.HI R23, RZ, UR8, R7 ;  /* 0x00000008ff177c19 */ /* 0x000fc60008011607 */
[----:B------:R-:W-:Y:S02]  /*c7e0*/  IMAD.MOV.U32 R6, RZ, RZ, R21 ;  /* 0x000000ffff067224 */ /* 0x000fe400078e0015 */
[----:B------:R-:W-:Y:S01]  /*c7f0*/  IMAD.MOV.U32 R7, RZ, RZ, R23 ;  /* 0x000000ffff077224 */ /* 0x000fe200078e0017 */
[----:B------:R-:W-:Y:S06]  /*c800*/  @!P0 BRA `(.L_x_295) ;  /* 0x0000000000288947 */ /* 0x000fec0003800000 */
        /* <DEDUP_REMOVED lines=10> */
.L_x_295:
[----:B------:R-:W-:Y:S01]  /*c8b0*/  ULDC UR8, c[0x0][0x748] ;  /* 0x0001d20000087ab9 */ /* 0x000fe20000000800 */
[----:B------:R-:W-:Y:S01]  /*c8c0*/  LOP3.LUT R20, R20, UR4, RZ, 0xc0, !PT ;  /* 0x0000000414147c12 */ /* 0x000fe2000f8ec0ff */
[----:B------:R-:W-:Y:S01]  /*c8d0*/  ULDC UR9, c[0x0][0x710] ;  /* 0x0001c40000097ab9 */ /* 0x000fe20000000800 */
[----:B------:R-:W-:Y:S01]  /*c8e0*/  SHF.R.U64 R7, R6, UR8, R7 ;  /* 0x0000000806077c19 */ /* 0x000fe20008001207 */
[----:B------:R-:W-:Y:S01]  /*c8f0*/  ULDC UR8, c[0x0][0x738] ;  /* 0x0001ce0000087ab9 */ /* 0x000fe20000000800 */
[----:B------:R-:W-:-:S03]  /*c900*/  LOP3.LUT R6, R22, UR6, RZ, 0xc0, !PT ;  /* 0x0000000616067c12 */ /* 0x000fc6000f8ec0ff */
[----:B------:R-:W-:Y:S02]  /*c910*/  IMAD.MOV R8, RZ, RZ, -R7 ;  /* 0x000000ffff087224 */ /* 0x000fe400078e0a07 */
[----:B------:R-:W-:Y:S02]  /*c920*/  IMAD R6, R7, UR5, R6 ;  /* 0x0000000507067c24 */ /* 0x000fe4000f8e0206 */
[----:B------:R-:W-:Y:S01]  /*c930*/  IMAD R21, R8, UR8, R21 ;  /* 0x0000000808157c24 */ /* 0x000fe2000f8e0215 */
[----:B------:R-:W-:Y:S01]  /*c940*/  ULDC UR8, c[0x0][0x700] ;  /* 0x0001c00000087ab9 */ /* 0x000fe20000000800 */
[----:B------:R-:W-:Y:S02]  /*c950*/  IMAD R6, R6, UR9, R5 ;  /* 0x0000000906067c24 */ /* 0x000fe4000f8e0205 */
[----:B------:R-:W-:Y:S02]  /*c960*/  IMAD R21, R21, UR8, R20 ;  /* 0x0000000815157c24 */ /* 0x000fe4000f8e0214 */
[----:B------:R-:W-:-:S03]  /*c970*/  IMAD.MOV.U32 R7, RZ, RZ, 0x1 ;  /* 0x00000001ff077424 */ /* 0x000fc600078e00ff */
[----:B------:R-:W-:Y:S02]  /*c980*/  SEL R5, R21, R6, !P3 ;  /* 0x0000000615057207 */ /* 0x000fe40005800000 */
[----:B------:R-:W-:-:S07]  /*c990*/  SEL R6, R6, R21, !P3 ;  /* 0x0000001506067207 */ /* 0x000fce0005800000 */
.L_x_293:
[----:B------:R-:W-:Y:S05]  /*c9a0*/  BSYNC B1 ;  /* 0x0000000000017941 */ /* 0x000fea0003800000 */
.L_x_292:
[----:B------:R-:W-:-:S13]  /*c9b0*/  LOP3.LUT P0, RZ, R7, 0xff, RZ, 0xc0, !PT ;  /* 0x000000ff07ff7812 */ /* 0x000fda000780c0ff */
[----:B------:R-:W-:Y:S05]  /*c9c0*/  @P0 BRA `(.L_x_296) ;  /* 0xfffffff400140947 */ /* 0x000fea000383ffff */
[----:B------:R-:W-:Y:S05]  /*c9d0*/  BSYNC B0 ;  /* 0x0000000000007941 */ /* 0x000fea0003800000 */
.L_x_285:
[----:B------:R-:W-:-:S03]  /*c9e0*/  UMOV UR8, 0xffffffff ;  /* 0xffffffff00087882 */ /* 0x000fc60000000000 */
[----:B------:R-:W-:Y:S05]  /*c9f0*/  BRA.DIV UR8, `(.L_x_297) ;  /* 0x0000000608287947 */ /* 0x000fea000b800000 */
[----:B------:R-:W-:-:S13]  /*ca00*/  ELECT P0, URZ, PT ;  /* 0x00000000003f782f */ /* 0x000fda0003800000 */
.L_x_312:
[----:B------:R-:W-:Y:S04]  /*ca10*/  BSSY B0, `(.L_x_298) ;  /* 0x0000034000007945 */ /* 0x000fe80003800000 */
[----:B------:R-:W-:Y:S05]  /*ca20*/  @!P0 BRA `(.L_x_299) ;  /* 0x0000000000c88947 */ /* 0x000fea0003800000 */
[----:B------:R-:W-:-:S04]  /*ca30*/  LOP3.LUT R4, R4, 0x2, RZ, 0xfc, !PT ;  /* 0x0000000204047812 */ /* 0x000fc800078efcff */
[----:B------:R-:W-:-:S13]  /*ca40*/  ISETP.NE.AND P0, PT, R4, 0x3, PT ;  /* 0x000000030400780c */ /* 0x000fda0003f05270 */
[----:B------:R-:W-:Y:S05]  /*ca50*/  @!P0 BRA `(.L_x_300) ;  /* 0x0000000000048947 */ /* 0x000fea0003800000 */
[----:B------:R-:W-:Y:S01]  /*ca60*/  BPT.TRAP 0x1 ;  /* 0x000000040000795c */ /* 0x000fe20000300000 */
.L_x_300:
[----:B------:R-:W0:Y:S01]  /*ca70*/  S2R R3, SR_CgaCtaId ;  /* 0x0000000000037919 */ /* 0x000e220000008800 */
[----:B------:R-:W-:Y:S02]  /*ca80*/  MOV R0, 0x400 ;  /* 0x0000040000007802 */ /* 0x000fe40000000f00 */
[----:B------:R-:W-:Y:S02]  /*ca90*/  SHF.L.U32 R2, R10, 0x1f, RZ ;  /* 0x0000001f0a027819 */ /* 0x000fe400000006ff */
[----:B0-----:R-:W-:-:S05]  /*caa0*/  LEA R0, R3, R0, 0x18 ;  /* 0x0000000003007211 */ /* 0x001fca00078ec0ff */
[----:B------:R-:W-:-:S04]  /*cab0*/  VIADD R0, R0, 0x28 ;  /* 0x0000002800007836 */ /* 0x000fc80000000000 */
[C---:B------:R-:W-:Y:S02]  /*cac0*/  IMAD R5, R11.reuse, 0x8, R0 ;  /* 0x000000080b057824 */ /* 0x040fe400078e0200 */
[----:B------:R-:W-:Y:S02]  /*cad0*/  VIADD R11, R11, 0x1 ;  /* 0x000000010b0b7836 */ /* 0x000fe40000000000 */
[----:B------:R-:W0:Y:S03]  /*cae0*/  SYNCS.PHASECHK.TRANS64.TRYWAIT P0, [R5+URZ], R2 ;  /* 0x00000002050075a7 */ /* 0x000e26000800017f */
[----:B------:R-:W-:-:S04]  /*caf0*/  ISETP.NE.AND P1, PT, R11, 0x5, PT ;  /* 0x000000050b00780c */ /* 0x000fc80003f25270 */
[----:B------:R-:W-:Y:S02]  /*cb00*/  SEL R3, RZ, 0x1, P1 ;  /* 0x00000001ff037807 */ /* 0x000fe40000800000 */
[----:B------:R-:W-:Y:S02]  /*cb10*/  SEL R11, R11, RZ, P1 ;  /* 0x000000ff0b0b7207 */ /* 0x000fe40000800000 */
[----:B------:R-:W-:-:S03]  /*cb20*/  LOP3.LUT R10, R10, R3, RZ, 0x3c, !PT ;  /* 0x000000030a0a7212 */ /* 0x000fc600078e3cff */
[----:B------:R-:W-:Y:S01]  /*cb30*/  IMAD R7, R11, 0x8, R0 ;  /* 0x000000080b077824 */ /* 0x000fe200078e0200 */
[----:B------:R-:W-:Y:S01]  /*cb40*/  SHF.L.U32 R4, R10, 0x1f, RZ ;  /* 0x0000001f0a047819 */ /* 0x000fe200000006ff */
[----:B0-----:R-:W-:Y:S06]  /*cb50*/  @!P0 BRA `(.L_x_301) ;  /* 0x0000000000f08947 */ /* 0x001fec0003800000 */
.L_x_313:
[----:B------:R-:W1:Y:S01]  /*cb60*/  SYNCS.PHASECHK.TRANS64.TRYWAIT P0, [R7+URZ], R4 ;  /* 0x00000004070075a7 */ /* 0x000e62000800017f */
[----:B0-----:R-:W-:-:S05]  /*cb70*/  VIADD R2, R11, 0x1 ;  /* 0x000000010b027836 */ /* 0x001fca0000000000 */
[----:B------:R-:W-:-:S04]  /*cb80*/  ISETP.NE.AND P1, PT, R2, 0x5, PT ;  /* 0x000000050200780c */ /* 0x000fc80003f25270 */
[----:B------:R-:W-:Y:S02]  /*cb90*/  SEL R3, RZ, 0x1, P1 ;  /* 0x00000001ff037807 */ /* 0x000fe40000800000 */
[----:B------:R-:W-:Y:S02]  /*cba0*/  SEL R9, R2, RZ, P1 ;  /* 0x000000ff02097207 */ /* 0x000fe40000800000 */
[----:B------:R-:W-:-:S03]  /*cbb0*/  LOP3.LUT R10, R10, R3, RZ, 0x3c, !PT ;  /* 0x000000030a0a7212 */ /* 0x000fc600078e3cff */
[----:B------:R-:W-:Y:S01]  /*cbc0*/  IMAD R8, R9, 0x8, R0 ;  /* 0x0000000809087824 */ /* 0x000fe200078e0200 */
[----:B------:R-:W-:Y:S01]  /*cbd0*/  SHF.L.U32 R5, R10, 0x1f, RZ ;  /* 0x0000001f0a057819 */ /* 0x000fe200000006ff */
[----:B-1----:R-:W-:Y:S06]  /*cbe0*/  @!P0 BRA `(.L_x_302) ;  /* 0x0000000000e08947 */ /* 0x002fec0003800000 */
.L_x_314:
[----:B------:R-:W1:Y:S01]  /*cbf0*/  SYNCS.PHASECHK.TRANS64.TRYWAIT P0, [R8+URZ], R5 ;  /* 0x00000005080075a7 */ /* 0x000e62000800017f */
[----:B------:R-:W-:-:S05]  /*cc00*/  VIADD R2, R9, 0x1 ;  /* 0x0000000109027836 */ /* 0x000fca0000000000 */
[----:B------:R-:W-:-:S04]  /*cc10*/  ISETP.NE.AND P1, PT, R2, 0x5, PT ;  /* 0x000000050200780c */ /* 0x000fc80003f25270 */
[----:B------:R-:W-:Y:S02]  /*cc20*/  SEL R3, RZ, 0x1, P1 ;  /* 0x00000001ff037807 */ /* 0x000fe40000800000 */
[----:B0-----:R-:W-:Y:S02]  /*cc30*/  SEL R7, R2, RZ, P1 ;  /* 0x000000ff02077207 */ /* 0x001fe40000800000 */
[----:B------:R-:W-:-:S03]  /*cc40*/  LOP3.LUT R9, R10, R3, RZ, 0x3c, !PT ;  /* 0x000000030a097212 */ /* 0x000fc600078e3cff */
[----:B------:R-:W-:Y:S01]  /*cc50*/  IMAD R11, R7, 0x8, R0 ;  /* 0x00000008070b7824 */ /* 0x000fe200078e0200 */
[----:B------:R-:W-:Y:S01]  /*cc60*/  SHF.L.U32 R6, R9, 0x1f, RZ ;  /* 0x0000001f09067819 */ /* 0x000fe200000006ff */
[----:B-1----:R-:W-:Y:S06]  /*cc70*/  @!P0 BRA `(.L_x_303) ;  /* 0x0000000000d08947 */ /* 0x002fec0003800000 */
.L_x_315:
[----:B------:R-:W1:Y:S01]  /*cc80*/  SYNCS.PHASECHK.TRANS64.TRYWAIT P0, [R11+URZ], R6 ;  /* 0x000000060b0075a7 */ /* 0x000e62000800017f */
[----:B------:R-:W-:-:S05]  /*cc90*/  VIADD R2, R7, 0x1 ;  /* 0x0000000107027836 */ /* 0x000fca0000000000 */
[----:B------:R-:W-:-:S04]  /*cca0*/  ISETP.NE.AND P1, PT, R2, 0x5, PT ;  /* 0x000000050200780c */ /* 0x000fc80003f25270 */
[----:B------:R-:W-:Y:S02]  /*ccb0*/  SEL R4, RZ, 0x1, P1 ;  /* 0x00000001ff047807 */ /* 0x000fe40000800000 */
[----:B------:R-:W-:Y:S02]  /*ccc0*/  SEL R3, R2, RZ, P1 ;  /* 0x000000ff02037207 */ /* 0x000fe40000800000 */
[----:B------:R-:W-:Y:S01]  /*ccd0*/  LOP3.LUT R4, R9, R4, RZ, 0x3c, !PT ;  /* 0x0000000409047212 */ /* 0x000fe200078e3cff */
[----:B-1----:R-:W-:Y:S06]  /*cce0*/  @!P0 BRA `(.L_x_304) ;  /* 0x0000000000c88947 */ /* 0x002fec0003800000 */
.L_x_316:
[----:B------:R-:W-:Y:S01]  /*ccf0*/  IMAD R3, R3, 0x8, R0 ;  /* 0x0000000803037824 */ /* 0x000fe200078e0200 */
[----:B------:R-:W-:-:S07]  /*cd00*/  SHF.L.U32 R0, R4, 0x1f, RZ ;  /* 0x0000001f04007819 */ /* 0x000fce00000006ff */
.L_x_305:
[----:B--2---:R2:W3:Y:S02]  /*cd10*/  SYNCS.PHASECHK.TRANS64.TRYWAIT P0, [R3+URZ], R0 ;  /* 0x00000000030075a7 */ /* 0x0044e4000800017f */
[----:B---3--:R-:W-:Y:S05]  /*cd20*/  @!P0 NANOSLEEP.SYNCS 0x989680 ;  /* 0x009896800000895d */ /* 0x008fea0003900000 */
[----:B------:R-:W3:Y:S02]  /*cd30*/  @!P0 SYNCS.PHASECHK.TRANS64 P0, [R3+URZ], R0 ;  /* 0x00000000030085a7 */ /* 0x000ee4000800007f */
[----:B---3--:R-:W-:Y:S05]  /*cd40*/  @!P0 BRA `(.L_x_305) ;  /* 0xfffffffc00f08947 */ /* 0x008fea000383ffff */
.L_x_299:
[----:B------:R-:W-:Y:S05]  /*cd50*/  BSYNC B0 ;  /* 0x0000000000007941 */ /* 0x000fea0003800000 */
.L_x_298:
[----:B------:R-:W-:Y:S05]  /*cd60*/  EXIT ;  /* 0x000000000000794d */ /* 0x000fea0003800000 */
.L_x_21:
[----:B-1----:R-:W-:-:S04]  /*cd70*/  IMAD.U32 R15, RZ, RZ, UR8 ;  /* 0x00000008ff0f7e24 */ /* 0x002fc8000f8e00ff */
[----:B------:R1:W4:Y:S03]  /*cd80*/  SYNCS.PHASECHK.TRANS64.TRYWAIT P1, [R15+URZ], R16 ;  /* 0x000000100f0075a7 */ /* 0x000326000802017f */
[----:B----4-:R-:W-:Y:S05]  /*cd90*/  @!P1 NANOSLEEP.SYNCS 0x989680 ;  /* 0x009896800000995d */ /* 0x010fea0003900000 */
[----:B------:R-:W4:Y:S02]  /*cda0*/  @!P1 SYNCS.PHASECHK.TRANS64 P1, [R15+URZ], R16 ;  /* 0x000000100f0095a7 */ /* 0x000f24000802007f */
[----:B----4-:R-:W-:Y:S05]  /*cdb0*/  @!P1 BRA `(.L_x_21) ;  /* 0xfffffffc00ec9947 */ /* 0x010fea000383ffff */
[----:B------:R-:W-:Y:S05]  /*cdc0*/  BRA `(.L_x_20) ;  /* 0xffffff4800a87947 */ /* 0x000fea000383ffff */
.L_x_286:
[----:B------:R-:W-:Y:S01]  /*cdd0*/  BSSY B1, `(.L_x_306) ;  /* 0x0000006000017945 */ /* 0x000fe20003800000 */
[----:B------:R-:W-:-:S07]  /*cde0*/  IMAD.MOV.U32 R7, RZ, RZ, -0x1 ;  /* 0xffffffffff077424 */ /* 0x000fce00078e00ff */
[----:B------:R-:W-:Y:S05]  /*cdf0*/  WARPSYNC.COLLECTIVE R7, `(.L_x_307) ;  /* 0x00000000070c7348 */ /* 0x000fea0003c00000 */
[----:B------:R-:W-:Y:S02]  /*ce00*/  ELECT P0, UR62, PT ;  /* 0x00000000003e782f */ /* 0x000fe40003800000 */
[----:B------:R-:W-:Y:S01]  /*ce10*/  MOV R7, UR62 ;  /* 0x0000003e00077c02 */ /* 0x000fe20008000f00 */
[----:B------:R-:W-:Y:S10]  /*ce20*/  ENDCOLLECTIVE ;  /* 0x000000000000791b */ /* 0x000ff40003800000 */
.L_x_307:
[----:B------:R-:W-:Y:S05]  /*ce30*/  BSYNC B1 ;  /* 0x0000000000017941 */ /* 0x000fea0003800000 */
.L_x_306:
[----:B------:R-:W-:Y:S05]  /*ce40*/  BRA `(.L_x_308) ;  /* 0xfffffff000007947 */ /* 0x000fea000383ffff */
.L_x_289:
[----:B-1----:R1:W2:Y:S02]  /*ce50*/  SYNCS.PHASECHK.TRANS64.TRYWAIT P0, [R23+URZ+0x28], R8 ;  /* 0x00002808170075a7 */ /* 0x0022a4000800017f */
[----:B--2---:R-:W-:Y:S05]  /*ce60*/  @!P0 NANOSLEEP.SYNCS 0x989680 ;  /* 0x009896800000895d */ /* 0x004fea0003900000 */
[----:B------:R-:W2:Y:S02]  /*ce70*/  @!P0 SYNCS.PHASECHK.TRANS64 P0, [R23+URZ+0x28], R8 ;  /* 0x00002808170085a7 */ /* 0x000ea4000800007f */
[----:B--2---:R-:W-:Y:S05]  /*ce80*/  @!P0 BRA `(.L_x_289) ;  /* 0xfffffffc00f08947 */ /* 0x004fea000383ffff */
[----:B------:R-:W-:Y:S05]  /*ce90*/  BRA `(.L_x_309) ;  /* 0xfffffff0003c7947 */ /* 0x000fea000383ffff */
.L_x_297:
[----:B------:R-:W-:Y:S01]  /*cea0*/  BSSY B0, `(.L_x_310) ;  /* 0x0000006000007945 */ /* 0x000fe20003800000 */
[----:B------:R-:W-:-:S07]  /*ceb0*/  IMAD.MOV.U32 R7, RZ, RZ, -0x1 ;  /* 0xffffffffff077424 */ /* 0x000fce00078e00ff */
[----:B------:R-:W-:Y:S05]  /*cec0*/  WARPSYNC.COLLECTIVE R7, `(.L_x_311) ;  /* 0x00000000070c7348 */ /* 0x000fea0003c00000 */
[----:B------:R-:W-:Y:S02]  /*ced0*/  ELECT P0, UR62, PT ;  /* 0x00000000003e782f */ /* 0x000fe40003800000 */
[----:B------:R-:W-:Y:S01]  /*cee0*/  MOV R7, UR62 ;  /* 0x0000003e00077c02 */ /* 0x000fe20008000f00 */
[----:B------:R-:W-:Y:S10]  /*cef0*/  ENDCOLLECTIVE ;  /* 0x000000000000791b */ /* 0x000ff40003800000 */
.L_x_311:
[----:B------:R-:W-:Y:S05]  /*cf00*/  BSYNC B0 ;  /* 0x0000000000007941 */ /* 0x000fea0003800000 */
.L_x_310:
[----:B------:R-:W-:Y:S05]  /*cf10*/  BRA `(.L_x_312) ;  /* 0xfffffff800bc7947 */ /* 0x000fea000383ffff */
.L_x_301:
[----:B0-----:R0:W1:Y:S02]  /*cf20*/  SYNCS.PHASECHK.TRANS64.TRYWAIT P0, [R5+URZ], R2 ;  /* 0x00000002050075a7 */ /* 0x001064000800017f */
[----:B-1----:R-:W-:Y:S05]  /*cf30*/  @!P0 NANOSLEEP.SYNCS 0x989680 ;  /* 0x009896800000895d */ /* 0x002fea0003900000 */
[----:B------:R-:W1:Y:S02]  /*cf40*/  @!P0 SYNCS.PHASECHK.TRANS64 P0, [R5+URZ], R2 ;  /* 0x00000002050085a7 */ /* 0x000e64000800007f */
[----:B-1----:R-:W-:Y:S05]  /*cf50*/  @!P0 BRA `(.L_x_301) ;  /* 0xfffffffc00f08947 */ /* 0x002fea000383ffff */
[----:B------:R-:W-:Y:S05]  /*cf60*/  BRA `(.L_x_313) ;  /* 0xfffffff800fc7947 */ /* 0x000fea000383ffff */
.L_x_302:
[----:B0-----:R0:W1:Y:S02]  /*cf70*/  SYNCS.PHASECHK.TRANS64.TRYWAIT P0, [R7+URZ], R4 ;  /* 0x00000004070075a7 */ /* 0x001064000800017f */
[----:B-1----:R-:W-:Y:S05]  /*cf80*/  @!P0 NANOSLEEP.SYNCS 0x989680 ;  /* 0x009896800000895d */ /* 0x002fea0003900000 */
[----:B------:R-:W1:Y:S02]  /*cf90*/  @!P0 SYNCS.PHASECHK.TRANS64 P0, [R7+URZ], R4 ;  /* 0x00000004070085a7 */ /* 0x000e64000800007f */
[----:B-1----:R-:W-:Y:S05]  /*cfa0*/  @!P0 BRA `(.L_x_302) ;  /* 0xfffffffc00f08947 */ /* 0x002fea000383ffff */
[----:B------:R-:W-:Y:S05]  /*cfb0*/  BRA `(.L_x_314) ;  /* 0xfffffffc000c7947 */ /* 0x000fea000383ffff */
.L_x_303:
[----:B0-----:R0:W1:Y:S02]  /*cfc0*/  SYNCS.PHASECHK.TRANS64.TRYWAIT P0, [R8+URZ], R5 ;  /* 0x00000005080075a7 */ /* 0x001064000800017f */
[----:B-1----:R-:W-:Y:S05]  /*cfd0*/  @!P0 NANOSLEEP.SYNCS 0x989680 ;  /* 0x009896800000895d */ /* 0x002fea0003900000 */
[----:B------:R-:W1:Y:S02]  /*cfe0*/  @!P0 SYNCS.PHASECHK.TRANS64 P0, [R8+URZ], R5 ;  /* 0x00000005080085a7 */ /* 0x000e64000800007f */
[----:B-1----:R-:W-:Y:S05]  /*cff0*/  @!P0 BRA `(.L_x_303) ;  /* 0xfffffffc00f08947 */ /* 0x002fea000383ffff */
[----:B------:R-:W-:Y:S05]  /*d000*/  BRA `(.L_x_315) ;  /* 0xfffffffc001c7947 */ /* 0x000fea000383ffff */
.L_x_304:
[----:B-1----:R1:W2:Y:S02]  /*d010*/  SYNCS.PHASECHK.TRANS64.TRYWAIT P0, [R11+URZ], R6 ;  /* 0x000000060b0075a7 */ /* 0x0022a4000800017f */
[----:B--2---:R-:W-:Y:S05]  /*d020*/  @!P0 NANOSLEEP.SYNCS 0x989680 ;  /* 0x009896800000895d */ /* 0x004fea0003900000 */
[----:B------:R-:W2:Y:S02]  /*d030*/  @!P0 SYNCS.PHASECHK.TRANS64 P0, [R11+URZ], R6 ;  /* 0x000000060b0085a7 */ /* 0x000ea4000800007f */
[----:B--2---:R-:W-:Y:S05]  /*d040*/  @!P0 BRA `(.L_x_304) ;  /* 0xfffffffc00f08947 */ /* 0x004fea000383ffff */
[----:B------:R-:W-:Y:S05]  /*d050*/  BRA `(.L_x_316) ;  /* 0xfffffffc00247947 */ /* 0x000fea000383ffff */
.L_x_317:
[----:B------:R-:W-:-:S00]  /*d060*/  BRA `(.L_x_317) ;  /* 0xfffffffc00fc7947 */ /* 0x000fc0000383ffff */
[----:B------:R-:W-:-:S00]  /*d070*/  NOP ;  /* 0x0000000000007918 */ /* 0x000fc00000000000 */
        /* <DEDUP_REMOVED lines=8> */
.L_x_318:


//--------------------- .nv.shared._ZN7cutlass13device_kernelINS_4gemm6kernel13GemmUniversalIN4cute5tupleIJiiiiEEENS1_10collective13CollectiveMmaINS1_40MainloopSm90TmaGmmaWarpSpecializedSparseILi5ENS5_IJNS4_1CILi1EEENSA_ILi2EEESB_EEENS1_35KernelTmaWarpSpecializedCooperativeEEENS5_IJNSA_ILi128EEENSA_ILi256EEENSA_ILi64EEEEEENS_6half_tENS5_IJNS4_6LayoutINS5_IJiNS5_IJSC_iEEEiEEENS5_IJlNS5_IJSB_SC_EEElEEEEENSL_INS5_IJNS5_IJNS5_IJNSA_ILi8EEESC_NSA_ILi4EEEEEEiEEENS5_IJNS5_IJNSA_ILi16EEESC_SC_EEEiEEEiEEENS5_IJNS5_IJNS5_IJSI_SV_NSA_ILi1024EEEEEENSA_ILi4096EEEEEENS5_IJNS5_IJSB_NSA_ILi512EEENSA_ILi32EEEEEElEEElEEEEEEEESK_NS5_IJlSB_lEEENS4_8TiledMMAINS4_8MMA_AtomIJNS4_4SM904GMMA6SPARSE27GMMA_64x256x32_F32F16F16_SSILNS1E_5MajorE0ELS1H_0ELNS1E_7ScaleInE1ELS1I_1ELNS1E_9SparseSelE0EEEEEENSL_INS5_IJSC_SB_SB_EEENS5_IJSB_NSA_ILi0EEES1N_EEEEENS5_IJNS4_10UnderscoreES1Q_S1Q_EEEEENS4_23SM90_TMA_LOAD_MULTICASTENS4_14ComposedLayoutINS4_7SwizzleILi2ELi4ELi3EEENS4_25smem_sparse_ptr_flag_bitsILi2ELi16EEENSL_INS5_IJNS5_IJSB_SR_EEENS5_IJSC_S14_EEEEEENS5_IJNS5_IJS1N_SI_EEESO_EEEEEEEvNS4_8identityENS4_13SM90_TMA_LOADENS1U_INS1V_ILi3ELi4ELi3EEENS4_18smem_ptr_flag_bitsILi16EEENSL_INS5_IJSR_SI_EEENS5_IJSI_SB_EEEEEEEvS26_EENS_8epilogue10collective6detail29Sm90TmaWarpSpecializedAdapterINS2H_15DefaultEpilogueIfNS5_IJSB_llEEES2L_NS2G_6thread17LinearCombinationIfLi1EffLNS2M_9ScaleType4KindE0ELNS_15FloatRoundStyleE2EfEENS1_15EpilogueDefaultEEEEEvvEEEEvNT_6ParamsE --------------------------
	.section	.nv.shared._ZN7cutlass13device_kernelINS_4gemm6kernel13GemmUniversalIN4cute5tupleIJiiiiEEENS1_10collective13CollectiveMmaINS1_40MainloopSm90TmaGmmaWarpSpecializedSparseILi5ENS5_IJNS4_1CILi1EEENSA_ILi2EEESB_EEENS1_35KernelTmaWarpSpecializedCooperativeEEENS5_IJNSA_ILi128EEENSA_ILi256EEENSA_ILi64EEEEEENS_6half_tENS5_IJNS4_6LayoutINS5_IJiNS5_IJSC_iEEEiEEENS5_IJlNS5_IJSB_SC_EEElEEEEENSL_INS5_IJNS5_IJNS5_IJNSA_ILi8EEESC_NSA_ILi4EEEEEEiEEENS5_IJNS5_IJNSA_ILi16EEESC_SC_EEEiEEEiEEENS5_IJNS5_IJNS5_IJSI_SV_NSA_ILi1024EEEEEENSA_ILi4096EEEEEENS5_IJNS5_IJSB_NSA_ILi512EEENSA_ILi32EEEEEElEEElEEEEEEEESK_NS5_IJlSB_lEEENS4_8TiledMMAINS4_8MMA_AtomIJNS4_4SM904GMMA6SPARSE27GMMA_64x256x32_F32F16F16_SSILNS1E_5MajorE0ELS1H_0ELNS1E_7ScaleInE1ELS1I_1ELNS1E_9SparseSelE0EEEEEENSL_INS5_IJSC_SB_SB_EEENS5_IJSB_NSA_ILi0EEES1N_EEEEENS5_IJNS4_10UnderscoreES1Q_S1Q_EEEEENS4_23SM90_TMA_LOAD_MULTICASTENS4_14ComposedLayoutINS4_7SwizzleILi2ELi4ELi3EEENS4_25smem_sparse_ptr_flag_bitsILi2ELi16EEENSL_INS5_IJNS5_IJSB_SR_EEENS5_IJSC_S14_EEEEEENS5_IJNS5_IJS1N_SI_EEESO_EEEEEEEvNS4_8identityENS4_13SM90_TMA_LOADENS1U_INS1V_ILi3ELi4ELi3EEENS4_18smem_ptr_flag_bitsILi16EEENSL_INS5_IJSR_SI_EEENS5_IJSI_SB_EEEEEEEvS26_EENS_8epilogue10collective6detail29Sm90TmaWarpSpecializedAdapterINS2H_15DefaultEpilogueIfNS5_IJSB_llEEES2L_NS2G_6thread17LinearCombinationIfLi1EffLNS2M_9ScaleType4KindE0ELNS_15FloatRoundStyleE2EfEENS1_15EpilogueDefaultEEEEEvvEEEEvNT_6ParamsE,"aw",@nobits
	.sectionflags	@""
	.align	16
	.zero		1024


//--------------------- .nv.shared.reserved.0     --------------------------
	.section	.nv.shared.reserved.0,"aw",@nobits
	.weak		__nv_reservedSMEM_offset_0_alias
	.size		__nv_reservedSMEM_offset_0_alias, 0, 0
	.other		__nv_reservedSMEM_offset_0_alias,@"STO_CUDA_RESERVED_SHARED STV_DEFAULT"
__nv_reservedSMEM_offset_0_alias:
	.zero		0


//--------------------- .nv.global                --------------------------
	.section	.nv.global,"aw",@nobits
.nv.global:
	.type		_ZN39_INTERNAL_92c924c3_4_k_cu_36f71bdf_27894cute1_E,@object
	.size		_ZN39_INTERNAL_92c924c3_4_k_cu_36f71bdf_27894cute1_E,(_ZN39_INTERNAL_92c924c3_4_k_cu_36f71bdf_27894cuda3std3__45__cpo6cbeginE - _ZN39_INTERNAL_92c924c3_4_k_cu_36f71bdf_27894cute1_E)
_ZN39_INTERNAL_92c924c3_4_k_cu_36f71bdf_27894cute1_E:
	.zero		1
	.type		_ZN39_INTERNAL_92c924c3_4_k_cu_36f71bdf_27894cuda3std3__45__cpo6cbeginE,@object
	.size		_ZN39_INTERNAL_92c924c3_4_k_cu_36f71bdf_27894cuda3std3__45__cpo6cbeginE,(_ZN39_INTERNAL_92c924c3_4_k_cu_36f71bdf_27894cuda3std3__48in_placeE - _ZN39_INTERNAL_92c924c3_4_k_cu_36f71bdf_27894cuda3std3__45__cpo6cbeginE)
_ZN39_INTERNAL_92c924c3_4_k_cu_36f71bdf_27894cuda3std3__45__cpo6cbeginE:
	.zero		1
	.type		_ZN39_INTERNAL_92c924c3_4_k_cu_36f71bdf_27894cuda3std3__48in_placeE,@object
	.size		_ZN39_INTERNAL_92c924c3_4_k_cu_36f71bdf_27894cuda3std3__48in_placeE,(_ZN39_INTERNAL_92c924c3_4_k_cu_36f71bdf_27894cuda3std6ranges3__45__cpo9iter_moveE - _ZN39_INTERNAL_92c924c3_4_k_cu_36f71bdf_27894cuda3std3__48in_placeE)
_ZN39_INTERNAL_92c924c3_4_k_cu_36f71bdf_27894cuda3std3__48in_placeE:
	.zero		1
	.type		_ZN39_INTERNAL_92c924c3_4_k_cu_36f71bdf_27894cuda3std6ranges3__45__cpo9iter_moveE,@object
	.size		_ZN39_INTERNAL_92c924c3_4_k_cu_36f71bdf_27894cuda3std6ranges3__45__cpo9iter_moveE,(_ZN39_INTERNAL_92c924c3_4_k_cu_36f71bdf_27894cuda3std3__45__cpo5beginE - _ZN39_INTERNAL_92c924c3_4_k_cu_36f71bdf_27894cuda3std6ranges3__45__cpo9iter_moveE)
_ZN39_INTERNAL_92c924c3_4_k_cu_36f71bdf_27894cuda3std6ranges3__45__cpo9iter_moveE:
	.zero		1
	.type		_ZN39_INTERNAL_92c924c3_4_k_cu_36f71bdf_27894cuda3std3__45__cpo5beginE,@object
	.size		_ZN39_INTERNAL_92c924c3_4_k_cu_36f71bdf_27894cuda3std3__45__cpo5beginE,(_ZN39_INTERNAL_92c924c3_4_k_cu_36f71bdf_27894cuda3std3__441_GLOBAL__N__92c924c3_4_k_cu_36f71bdf_27896ignoreE - _ZN39_INTERNAL_92c924c3_4_k_cu_36f71bdf_27894cuda3std3__45__cpo5beginE)
_ZN39_INTERNAL_92c924c3_4_k_cu_36f71bdf_27894cuda3std3__45__cpo5beginE:
	.zero		1
	.type		_ZN39_INTERNAL_92c924c3_4_k_cu_36f71bdf_27894cuda3std3__441_GLOBAL__N__92c924c3_4_k_cu_36f71bdf_27896ignoreE,@object
	.size		_ZN39_INTERNAL_92c924c3_4_k_cu_36f71bdf_27894cuda3std3__441_GLOBAL__N__92c924c3_4_k_cu_36f71bdf_27896ignoreE,(_ZN39_INTERNAL_92c924c3_4_k_cu_36f71bdf_27894cute7productE - _ZN39_INTERNAL_92c924c3_4_k_cu_36f71bdf_27894cuda3std3__441_GLOBAL__N__92c924c3_4_k_cu_36f71bdf_27896ignoreE)
_ZN39_INTERNAL_92c924c3_4_k_cu_36f71bdf_27894cuda3std3__441_GLOBAL__N__92c924c3_4_k_cu_36f71bdf_27896ignoreE:
	.zero		1
	.type		_ZN39_INTERNAL_92c924c3_4_k_cu_36f71bdf_27894cute7productE,@object
	.size		_ZN39_INTERNAL_92c924c3_4_k_cu_36f71bdf_27894cute7productE,(_ZN39_INTERNAL_92c924c3_4_k_cu_36f71bdf_27894cuda3std3__45__cpo3endE - _ZN39_INTERNAL_92c924c3_4_k_cu_36f71bdf_27894cute7productE)
_ZN39_INTERNAL_92c924c3_4_k_cu_36f71bdf_27894cute7productE:
	.zero		1
	.type		_ZN39_INTERNAL_92c924c3_4_k_cu_36f71bdf_27894cuda3std3__45__cpo3endE,@object
	.size		_ZN39_INTERNAL_92c924c3_4_k_cu_36f71bdf_27894cuda3std3__45__cpo3endE,(_ZN39_INTERNAL_92c924c3_4_k_cu_36f71bdf_27894cuda3std3__419piecewise_constructE - _ZN39_INTERNAL_92c924c3_4_k_cu_36f71bdf_27894cuda3std3__45__cpo3endE)
_ZN39_INTERNAL_92c924c3_4_k_cu_36f71bdf_27894cuda3std3__45__cpo3endE:
	.zero		1
	.type		_ZN39_INTERNAL_92c924c3_4_k_cu_36f71bdf_27894cuda3std3__419piecewise_constructE,@object
	.size		_ZN39_INTERNAL_92c924c3_4_k_cu_36f71bdf_27894cuda3std3__419piecewise_constructE,(_ZN39_INTERNAL_92c924c3_4_k_cu_36f71bdf_27894cuda3std3__45__cpo4cendE - _ZN39_INTERNAL_92c924c3_4_k_cu_36f71bdf_27894cuda3std3__419piecewise_constructE)
_ZN39_INTERNAL_92c924c3_4_k_cu_36f71bdf_27894cuda3std3__419piecewise_constructE:
	.zero		1
	.type		_ZN39_INTERNAL_92c924c3_4_k_cu_36f71bdf_27894cuda3std3__45__cpo4cendE,@object
	.size		_ZN39_INTERNAL_92c924c3_4_k_cu_36f71bdf_27894cuda3std3__45__cpo4cendE,(_ZN39_INTERNAL_92c924c3_4_k_cu_36f71bdf_27894cuda3std6ranges3__45__cpo4swapE - _ZN39_INTERNAL_92c924c3_4_k_cu_36f71bdf_27894cuda3std3__45__cpo4cendE)
_ZN39_INTERNAL_92c924c3_4_k_cu_36f71bdf_27894cuda3std3__45__cpo4cendE:
	.zero		1
	.type		_ZN39_INTERNAL_92c924c3_4_k_cu_36f71bdf_27894cuda3std6ranges3__45__cpo4swapE,@object
	.size		_ZN39_INTERNAL_92c924c3_4_k_cu_36f71bdf_27894cuda3std6ranges3__45__cpo4swapE,(.L_7 - _ZN39_INTERNAL_92c924c3_4_k_cu_36f71bdf_27894cuda3std6ranges3__45__cpo4swapE)
_ZN39_INTERNAL_92c924c3_4_k_cu_36f71bdf_27894cuda3std6ranges3__45__cpo4swapE:
	.zero		1
.L_7:


//--------------------- .nv.constant0._ZN7cutlass13device_kernelINS_4gemm6kernel13GemmUniversalIN4cute5tupleIJiiiiEEENS1_10collective13CollectiveMmaINS1_40MainloopSm90TmaGmmaWarpSpecializedSparseILi5ENS5_IJNS4_1CILi1EEENSA_ILi2EEESB_EEENS1_35KernelTmaWarpSpecializedCooperativeEEENS5_IJNSA_ILi128EEENSA_ILi256EEENSA_ILi64EEEEEENS_6half_tENS5_IJNS4_6LayoutINS5_IJiNS5_IJSC_iEEEiEEENS5_IJlNS5_IJSB_SC_EEElEEEEENSL_INS5_IJNS5_IJNS5_IJNSA_ILi8EEESC_NSA_ILi4EEEEEEiEEENS5_IJNS5_IJNSA_ILi16EEESC_SC_EEEiEEEiEEENS5_IJNS5_IJNS5_IJSI_SV_NSA_ILi1024EEEEEENSA_ILi4096EEEEEENS5_IJNS5_IJSB_NSA_ILi512EEENSA_ILi32EEEEEElEEElEEEEEEEESK_NS5_IJlSB_lEEENS4_8TiledMMAINS4_8MMA_AtomIJNS4_4SM904GMMA6SPARSE27GMMA_64x256x32_F32F16F16_SSILNS1E_5MajorE0ELS1H_0ELNS1E_7ScaleInE1ELS1I_1ELNS1E_9SparseSelE0EEEEEENSL_INS5_IJSC_SB_SB_EEENS5_IJSB_NSA_ILi0EEES1N_EEEEENS5_IJNS4_10UnderscoreES1Q_S1Q_EEEEENS4_23SM90_TMA_LOAD_MULTICASTENS4_14ComposedLayoutINS4_7SwizzleILi2ELi4ELi3EEENS4_25smem_sparse_ptr_flag_bitsILi2ELi16EEENSL_INS5_IJNS5_IJSB_SR_EEENS5_IJSC_S14_EEEEEENS5_IJNS5_IJS1N_SI_EEESO_EEEEEEEvNS4_8identityENS4_13SM90_TMA_LOADENS1U_INS1V_ILi3ELi4ELi3EEENS4_18smem_ptr_flag_bitsILi16EEENSL_INS5_IJSR_SI_EEENS5_IJSI_SB_EEEEEEEvS26_EENS_8epilogue10collective6detail29Sm90TmaWarpSpecializedAdapterINS2H_15DefaultEpilogueIfNS5_IJSB_llEEES2L_NS2G_6thread17LinearCombinationIfLi1EffLNS2M_9ScaleType4KindE0ELNS_15FloatRoundStyleE2EfEENS1_15EpilogueDefaultEEEEEvvEEEEvNT_6ParamsE --------------------------
	.section	.nv.constant0._ZN7cutlass13device_kernelINS_4gemm6kernel13GemmUniversalIN4cute5tupleIJiiiiEEENS1_10collective13CollectiveMmaINS1_40MainloopSm90TmaGmmaWarpSpecializedSparseILi5ENS5_IJNS4_1CILi1EEENSA_ILi2EEESB_EEENS1_35KernelTmaWarpSpecializedCooperativeEEENS5_IJNSA_ILi128EEENSA_ILi256EEENSA_ILi64EEEEEENS_6half_tENS5_IJNS4_6LayoutINS5_IJiNS5_IJSC_iEEEiEEENS5_IJlNS5_IJSB_SC_EEElEEEEENSL_INS5_IJNS5_IJNS5_IJNSA_ILi8EEESC_NSA_ILi4EEEEEEiEEENS5_IJNS5_IJNSA_ILi16EEESC_SC_EEEiEEEiEEENS5_IJNS5_IJNS5_IJSI_SV_NSA_ILi1024EEEEEENSA_ILi4096EEEEEENS5_IJNS5_IJSB_NSA_ILi512EEENSA_ILi32EEEEEElEEElEEEEEEEESK_NS5_IJlSB_lEEENS4_8TiledMMAINS4_8MMA_AtomIJNS4_4SM904GMMA6SPARSE27GMMA_64x256x32_F32F16F16_SSILNS1E_5MajorE0ELS1H_0ELNS1E_7ScaleInE1ELS1I_1ELNS1E_9SparseSelE0EEEEEENSL_INS5_IJSC_SB_SB_EEENS5_IJSB_NSA_ILi0EEES1N_EEEEENS5_IJNS4_10UnderscoreES1Q_S1Q_EEEEENS4_23SM90_TMA_LOAD_MULTICASTENS4_14ComposedLayoutINS4_7SwizzleILi2ELi4ELi3EEENS4_25smem_sparse_ptr_flag_bitsILi2ELi16EEENSL_INS5_IJNS5_IJSB_SR_EEENS5_IJSC_S14_EEEEEENS5_IJNS5_IJS1N_SI_EEESO_EEEEEEEvNS4_8identityENS4_13SM90_TMA_LOADENS1U_INS1V_ILi3ELi4ELi3EEENS4_18smem_ptr_flag_bitsILi16EEENSL_INS5_IJSR_SI_EEENS5_IJSI_SB_EEEEEEEvS26_EENS_8epilogue10collective6detail29Sm90TmaWarpSpecializedAdapterINS2H_15DefaultEpilogueIfNS5_IJSB_llEEES2L_NS2G_6thread17LinearCombinationIfLi1EffLNS2M_9ScaleType4KindE0ELNS_15FloatRoundStyleE2EfEENS1_15EpilogueDefaultEEEEEvvEEEEvNT_6ParamsE,"a",@progbits
	.sectionflags	@""
	.align	4
.nv.constant0._ZN7cutlass13device_kernelINS_4gemm6kernel13GemmUniversalIN4cute5tupleIJiiiiEEENS1_10collective13CollectiveMmaINS1_40MainloopSm90TmaGmmaWarpSpecializedSparseILi5ENS5_IJNS4_1CILi1EEENSA_ILi2EEESB_EEENS1_35KernelTmaWarpSpecializedCooperativeEEENS5_IJNSA_ILi128EEENSA_ILi256EEENSA_ILi64EEEEEENS_6half_tENS5_IJNS4_6LayoutINS5_IJiNS5_IJSC_iEEEiEEENS5_IJlNS5_IJSB_SC_EEElEEEEENSL_INS5_IJNS5_IJNS5_IJNSA_ILi8EEESC_NSA_ILi4EEEEEEiEEENS5_IJNS5_IJNSA_ILi16EEESC_SC_EEEiEEEiEEENS5_IJNS5_IJNS5_IJSI_SV_NSA_ILi1024EEEEEENSA_ILi4096EEEEEENS5_IJNS5_IJSB_NSA_ILi512EEENSA_ILi32EEEEEElEEElEEEEEEEESK_NS5_IJlSB_lEEENS4_8TiledMMAINS4_8MMA_AtomIJNS4_4SM904GMMA6SPARSE27GMMA_64x256x32_F32F16F16_SSILNS1E_5MajorE0ELS1H_0ELNS1E_7ScaleInE1ELS1I_1ELNS1E_9SparseSelE0EEEEEENSL_INS5_IJSC_SB_SB_EEENS5_IJSB_NSA_ILi0EEES1N_EEEEENS5_IJNS4_10UnderscoreES1Q_S1Q_EEEEENS4_23SM90_TMA_LOAD_MULTICASTENS4_14ComposedLayoutINS4_7SwizzleILi2ELi4ELi3EEENS4_25smem_sparse_ptr_flag_bitsILi2ELi16EEENSL_INS5_IJNS5_IJSB_SR_EEENS5_IJSC_S14_EEEEEENS5_IJNS5_IJS1N_SI_EEESO_EEEEEEEvNS4_8identityENS4_13SM90_TMA_LOADENS1U_INS1V_ILi3ELi4ELi3EEENS4_18smem_ptr_flag_bitsILi16EEENSL_INS5_IJSR_SI_EEENS5_IJSI_SB_EEEEEEEvS26_EENS_8epilogue10collective6detail29Sm90TmaWarpSpecializedAdapterINS2H_15DefaultEpilogueIfNS5_IJSB_llEEES2L_NS2G_6thread17LinearCombinationIfLi1EffLNS2M_9ScaleType4KindE0ELNS_15FloatRoundStyleE2EfEENS1_15EpilogueDefaultEEEEEvvEEEEvNT_6ParamsE:
	.zero		1920


//--------------------- SYMBOLS --------------------------

	.type		.nv.reservedSmem.offset0,@object
	.size		.nv.reservedSmem.offset0,0x4
